def matmul_kernel(
    a_ptr,
    b_ptr,
    c_ptr,
    M,
    N,
    K,
    stride_am,
    stride_ak,
    stride_bk,
    stride_bn,
    stride_cm,
    stride_cn,
    BLOCK_M: tl.constexpr,
    BLOCK_N: tl.constexpr,
    BLOCK_K: tl.constexpr,
    GROUP_M: tl.constexpr,
):
    pid = tl.program_id(axis=0)
    num_pid_m = tl.cdiv(M, BLOCK_M)
    num_pid_n = tl.cdiv(N, BLOCK_N)
    num_pid_in_group = GROUP_M * num_pid_n
    group_id = pid // num_pid_in_group
    first_pid_m = group_id * GROUP_M
    group_size_m = min(num_pid_m - first_pid_m, GROUP_M)
    pid_m = first_pid_m + ((pid % num_pid_in_group) % group_size_m)
    pid_n = (pid % num_pid_in_group) // group_size_m

    offs_am = (pid_m * BLOCK_M + tl.arange(0, BLOCK_M)) % M
    offs_bn = (pid_n * BLOCK_N + tl.arange(0, BLOCK_N)) % N
    offs_k = tl.arange(0, BLOCK_K)
    a_ptrs = a_ptr + offs_am[:, None] * stride_am + offs_k[None, :] * stride_ak
    b_ptrs = b_ptr + offs_k[:, None] * stride_bk + offs_bn[None, :] * stride_bn

    acc = tl.zeros((BLOCK_M, BLOCK_N), dtype=tl.float32)
    for kk in range(0, tl.cdiv(K, BLOCK_K)):
        a = tl.load(a_ptrs, mask=offs_k[None, :] < K - kk * BLOCK_K, other=0.0)
        b = tl.load(b_ptrs, mask=offs_k[:, None] < K - kk * BLOCK_K, other=0.0)
        acc = tl.dot(a, b, acc)
        a_ptrs += BLOCK_K * stride_ak
        b_ptrs += BLOCK_K * stride_bk

    c = acc.to(c_ptr.dtype.element_ty)
    offs_cm = pid_m * BLOCK_M + tl.arange(0, BLOCK_M)
    offs_cn = pid_n * BLOCK_N + tl.arange(0, BLOCK_N)
    c_ptrs = c_ptr + offs_cm[:, None] * stride_cm + offs_cn[None, :] * stride_cn
    mask = (offs_cm[:, None] < M) & (offs_cn[None, :] < N)
    tl.store(c_ptrs, c, mask=mask)

# config = {"BLOCK_K": 32, "BLOCK_M": 256, "BLOCK_N": 64, "GROUP_M": 8, "arch": "sm_80", "dtype": "bf16", "num_ctas": 1, "num_stages": 2, "num_warps": 4}
# arch = sm_80


// ===== COMPILED SASS (sm_80) =====

	.target	sm_80

	.elftype	@"ET_EXEC"


//--------------------- .note.nv.tkinfo           --------------------------
	.section	.note.nv.tkinfo,"",@"SHT_NOTE"
	.sectionflags	@"SHF_NOTE_NV_TKINFO"
	.tkinfo
        /*0018*/ 	.word	0x00000002
        /*0030*/ 	.string	""
        /*0030*/ 	.string	"ptxas"
        /*0030*/ 	.string	"Cuda compilation tools, release 13.0, V13.0.88"
        /*0030*/ 	.string	"Build cuda_13.0.r13.0/compiler.36424714_0"
        /*0030*/ 	.string	"-v  -suppress-debug-info  -lineinfo  -arch sm_80 "



//--------------------- .note.nv.cuinfo           --------------------------
	.section	.note.nv.cuinfo,"",@"SHT_NOTE"
	.sectionflags	@"SHF_NOTE_NV_CUINFO"
        /*0018*/ 	.short	0x0002
        /*001a*/ 	.short	0x0050
        /*001c*/ 	.short	0x0082
	.zero		2


//--------------------- .nv.info                  --------------------------
	.section	.nv.info,"",@"SHT_CUDA_INFO"
	.align	4


	//----- nvinfo : EIATTR_REGCOUNT
	.align		4
        /*0000*/ 	.byte	0x04, 0x2f
        /*0002*/ 	.short	(.L_1 - .L_0)
	.align		4
.L_0:
        /*0004*/ 	.word	index@(matmul_kernel)
        /*0008*/ 	.word	0x000000ff


	//----- nvinfo : EIATTR_FRAME_SIZE
	.align		4
.L_1:
        /*000c*/ 	.byte	0x04, 0x11
        /*000e*/ 	.short	(.L_3 - .L_2)
	.align		4
.L_2:
        /*0010*/ 	.word	index@(matmul_kernel)
        /*0014*/ 	.word	0x00000218


	//----- nvinfo : EIATTR_MIN_STACK_SIZE
	.align		4
.L_3:
        /*0018*/ 	.byte	0x04, 0x12
        /*001a*/ 	.short	(.L_5 - .L_4)
	.align		4
.L_4:
        /*001c*/ 	.word	index@(matmul_kernel)
        /*0020*/ 	.word	0x00000218
.L_5:


//--------------------- .nv.info.matmul_kernel    --------------------------
	.section	.nv.info.matmul_kernel,"",@"SHT_CUDA_INFO"
	.sectionflags	@""
	.align	4


	//----- nvinfo : EIATTR_CUDA_API_VERSION
	.align		4
        /*0000*/ 	.byte	0x04, 0x37
        /*0002*/ 	.short	(.L_7 - .L_6)
.L_6:
        /*0004*/ 	.word	0x00000082


	//----- nvinfo : EIATTR_SW2861232_WAR
	.align		4
.L_7:
        /*0008*/ 	.byte	0x01, 0x35
	.zero		2


	//----- nvinfo : EIATTR_PARAM_CBANK
	.align		4
        /*000c*/ 	.byte	0x04, 0x0a
        /*000e*/ 	.short	(.L_9 - .L_8)
	.align		4
.L_8:
        /*0010*/ 	.word	index@(.nv.constant0.matmul_kernel)
        /*0014*/ 	.short	0x0160
        /*0016*/ 	.short	0x0050


	//----- nvinfo : EIATTR_CBANK_PARAM_SIZE
	.align		4
.L_9:
        /*0018*/ 	.byte	0x03, 0x19
        /*001a*/ 	.short	0x0050


	//----- nvinfo : EIATTR_KPARAM_INFO
	.align		4
        /*001c*/ 	.byte	0x04, 0x17
        /*001e*/ 	.short	(.L_11 - .L_10)
.L_10:
        /*0020*/ 	.word	0x00000000
        /*0024*/ 	.short	0x000d
        /*0026*/ 	.short	0x0048
        /*0028*/ 	.byte	0x00, 0xf4, 0x21, 0x00


	//----- nvinfo : EIATTR_KPARAM_INFO
	.align		4
.L_11:
        /*002c*/ 	.byte	0x04, 0x17
        /*002e*/ 	.short	(.L_13 - .L_12)
.L_12:
        /*0030*/ 	.word	0x00000000
        /*0034*/ 	.short	0x000c
        /*0036*/ 	.short	0x0040
        /*0038*/ 	.byte	0x00, 0xf4, 0x21, 0x00


	//----- nvinfo : EIATTR_KPARAM_INFO
	.align		4
.L_13:
        /*003c*/ 	.byte	0x04, 0x17
        /*003e*/ 	.short	(.L_15 - .L_14)
.L_14:
        /*0040*/ 	.word	0x00000000
        /*0044*/ 	.short	0x000b
        /*0046*/ 	.short	0x0038
        /*0048*/ 	.byte	0x00, 0xf0, 0x11, 0x00


	//----- nvinfo : EIATTR_KPARAM_INFO
	.align		4
.L_15:
        /*004c*/ 	.byte	0x04, 0x17
        /*004e*/ 	.short	(.L_17 - .L_16)
.L_16:
        /*0050*/ 	.word	0x00000000
        /*0054*/ 	.short	0x000a
        /*0056*/ 	.short	0x0034
        /*0058*/ 	.byte	0x00, 0xf0, 0x11, 0x00


	//----- nvinfo : EIATTR_KPARAM_INFO
	.align		4
.L_17:
        /*005c*/ 	.byte	0x04, 0x17
        /*005e*/ 	.short	(.L_19 - .L_18)
.L_18:
        /*0060*/ 	.word	0x00000000
        /*0064*/ 	.short	0x0009
        /*0066*/ 	.short	0x0030
        /*0068*/ 	.byte	0x00, 0xf0, 0x11, 0x00


	//----- nvinfo : EIATTR_KPARAM_INFO
	.align		4
.L_19:
        /*006c*/ 	.byte	0x04, 0x17
        /*006e*/ 	.short	(.L_21 - .L_20)
.L_20:
        /*0070*/ 	.word	0x00000000
        /*0074*/ 	.short	0x0008
        /*0076*/ 	.short	0x002c
        /*0078*/ 	.byte	0x00, 0xf0, 0x11, 0x00


	//----- nvinfo : EIATTR_KPARAM_INFO
	.align		4
.L_21:
        /*007c*/ 	.byte	0x04, 0x17
        /*007e*/ 	.short	(.L_23 - .L_22)
.L_22:
        /*0080*/ 	.word	0x00000000
        /*0084*/ 	.short	0x0007
        /*0086*/ 	.short	0x0028
        /*0088*/ 	.byte	0x00, 0xf0, 0x11, 0x00


	//----- nvinfo : EIATTR_KPARAM_INFO
	.align		4
.L_23:
        /*008c*/ 	.byte	0x04, 0x17
        /*008e*/ 	.short	(.L_25 - .L_24)
.L_24:
        /*0090*/ 	.word	0x00000000
        /*0094*/ 	.short	0x0006
        /*0096*/ 	.short	0x0024
        /*0098*/ 	.byte	0x00, 0xf0, 0x11, 0x00


	//----- nvinfo : EIATTR_KPARAM_INFO
	.align		4
.L_25:
        /*009c*/ 	.byte	0x04, 0x17
        /*009e*/ 	.short	(.L_27 - .L_26)
.L_26:
        /*00a0*/ 	.word	0x00000000
        /*00a4*/ 	.short	0x0005
        /*00a6*/ 	.short	0x0020
        /*00a8*/ 	.byte	0x00, 0xf0, 0x11, 0x00


	//----- nvinfo : EIATTR_KPARAM_INFO
	.align		4
.L_27:
        /*00ac*/ 	.byte	0x04, 0x17
        /*00ae*/ 	.short	(.L_29 - .L_28)
.L_28:
        /*00b0*/ 	.word	0x00000000
        /*00b4*/ 	.short	0x0004
        /*00b6*/ 	.short	0x001c
        /*00b8*/ 	.byte	0x00, 0xf0, 0x11, 0x00


	//----- nvinfo : EIATTR_KPARAM_INFO
	.align		4
.L_29:
        /*00bc*/ 	.byte	0x04, 0x17
        /*00be*/ 	.short	(.L_31 - .L_30)
.L_30:
        /*00c0*/ 	.word	0x00000000
        /*00c4*/ 	.short	0x0003
        /*00c6*/ 	.short	0x0018
        /*00c8*/ 	.byte	0x00, 0xf0, 0x11, 0x00


	//----- nvinfo : EIATTR_KPARAM_INFO
	.align		4
.L_31:
        /*00cc*/ 	.byte	0x04, 0x17
        /*00ce*/ 	.short	(.L_33 - .L_32)
.L_32:
        /*00d0*/ 	.word	0x00000000
        /*00d4*/ 	.short	0x0002
        /*00d6*/ 	.short	0x0010
        /*00d8*/ 	.byte	0x00, 0xf4, 0x21, 0x00


	//----- nvinfo : EIATTR_KPARAM_INFO
	.align		4
.L_33:
        /*00dc*/ 	.byte	0x04, 0x17
        /*00de*/ 	.short	(.L_35 - .L_34)
.L_34:
        /*00e0*/ 	.word	0x00000000
        /*00e4*/ 	.short	0x0001
        /*00e6*/ 	.short	0x0008
        /*00e8*/ 	.byte	0x00, 0xf4, 0x21, 0x00


	//----- nvinfo : EIATTR_KPARAM_INFO
	.align		4
.L_35:
        /*00ec*/ 	.byte	0x04, 0x17
        /*00ee*/ 	.short	(.L_37 - .L_36)
.L_36:
        /*00f0*/ 	.word	0x00000000
        /*00f4*/ 	.short	0x0000
        /*00f6*/ 	.short	0x0000
        /*00f8*/ 	.byte	0x00, 0xf4, 0x21, 0x00


	//----- nvinfo : EIATTR_MAXREG_COUNT
	.align		4
.L_37:
        /*00fc*/ 	.byte	0x03, 0x1b
        /*00fe*/ 	.short	0x00ff


	//----- nvinfo : EIATTR_NUM_BARRIERS
	.align		4
        /*0100*/ 	.byte	0x02, 0x4c
        /*0102*/ 	.byte	0x01
	.zero		1


	//----- nvinfo : EIATTR_ANNOTATIONS
	.align		4
        /*0104*/ 	.byte	0x04, 0x55
        /*0106*/ 	.short	(.L_39 - .L_38)


	//   ....[0]....
.L_38:
        /*0108*/ 	.word	0x00000001
        /*010c*/ 	.byte	0x90, 0x05, 0x00, 0x00, 0x01, 0x00, 0x00, 0x00, 0xd0, 0x19, 0x00, 0x00, 0x01, 0x00, 0x00, 0x00
        /* <DEDUP_REMOVED lines=71> */
        /*058c*/ 	.byte	0x30, 0x53, 0x00, 0x00, 0x01, 0x00, 0x00, 0x00, 0xf0, 0x59, 0x00, 0x00


	//----- nvinfo : EIATTR_MERCURY_ISA_VERSION
	.align		4
.L_39:
        /*0598*/ 	.byte	0x03, 0x5f
        /*059a*/ 	.short	0x0000


	//----- nvinfo : EIATTR_EXIT_INSTR_OFFSETS
	.align		4
        /*059c*/ 	.byte	0x04, 0x1c
        /*059e*/ 	.short	(.L_41 - .L_40)


	//   ....[0]....
.L_40:
        /*05a0*/ 	.word	0x000085e0


	//   ....[1]....
        /*05a4*/ 	.word	0x00008610


	//----- nvinfo : EIATTR_REQNTID
	.align		4
.L_41:
        /*05a8*/ 	.byte	0x04, 0x10
        /*05aa*/ 	.short	(.L_43 - .L_42)
.L_42:
        /*05ac*/ 	.word	0x00000080
        /*05b0*/ 	.word	0x00000001
        /*05b4*/ 	.word	0x00000001
.L_43:


//--------------------- .nv.callgraph             --------------------------
	.section	.nv.callgraph,"",@"SHT_CUDA_CALLGRAPH"
	.align	4
	.sectionentsize	8
	.align		4
        /*0000*/ 	.word	0x00000000
	.align		4
        /*0004*/ 	.word	0xffffffff
	.align		4
        /*0008*/ 	.word	0x00000000
	.align		4
        /*000c*/ 	.word	0xfffffffe
	.align		4
        /*0010*/ 	.word	0x00000000
	.align		4
        /*0014*/ 	.word	0xfffffffd
	.align		4
        /*0018*/ 	.word	0x00000000
	.align		4
        /*001c*/ 	.word	0xfffffffc


//--------------------- .nv.rel.action            --------------------------
	.section	.nv.rel.action,"",@"SHT_CUDA_RELOCINFO"
	.align	8
	.sectionentsize	8
        /*0000*/ 	.byte	0x73, 0x00, 0x00, 0x00, 0x00, 0x00, 0x00, 0x00, 0x00, 0x00, 0x00, 0x11, 0x25, 0x00, 0x05, 0x36


//--------------------- .nv.constant0.matmul_kernel --------------------------
	.section	.nv.constant0.matmul_kernel,"a",@progbits
	.sectionflags	@""
	.align	4
.nv.constant0.matmul_kernel:
	.zero		432


//--------------------- .text.matmul_kernel       --------------------------
	.section	.text.matmul_kernel,"ax",@progbits
	.sectioninfo	@"SHI_REGISTERS=255"
	.align	128
        .global         matmul_kernel
        .type           matmul_kernel,@function
        .size           matmul_kernel,(.L_x_5 - matmul_kernel)
        .other          matmul_kernel,@"STO_CUDA_ENTRY STV_DEFAULT"
matmul_kernel:
.text.matmul_kernel:
[----:B------:R-:W-:Y:S02]  /*0000*/  IMAD.MOV.U32 R1, RZ, RZ, c[0x0][0x28] ;  /* 0x00000a00ff017624 */ /* 0x000fe400078e00ff */
[----:B------:R-:W-:Y:S01]  /*0010*/  IMAD.MOV.U32 R0, RZ, RZ, c[0x0][0x17c] ;  /* 0x00005f00ff007624 */ /* 0x000fe200078e00ff */
[----:B------:R-:W0:Y:S01]  /*0020*/  S2R R5, SR_CTAID.X ;  /* 0x0000000000057919 */ /* 0x000e220000002500 */
[----:B------:R-:W-:Y:S01]  /*0030*/  ULDC.64 UR4, c[0x0][0x118] ;  /* 0x0000460000047ab9 */ /* 0x000fe20000000a00 */
[----:B------:R-:W-:Y:S02]  /*0040*/  IADD3 R1, R1, -0x218, RZ ;  /* 0xfffffde801017810 */ /* 0x000fe40007ffe0ff */
[----:B------:R-:W-:Y:S01]  /*0050*/  IADD3 R0, R0, 0x3f, RZ ;  /* 0x0000003f00007810 */ /* 0x000fe20007ffe0ff */
[----:B------:R-:W1:Y:S03]  /*0060*/  S2R R36, SR_TID.X ;  /* 0x0000000000247919 */ /* 0x000e660000002100 */
[----:B------:R-:W-:-:S04]  /*0070*/  SHF.R.S32.HI R3, RZ, 0x1f, R0 ;  /* 0x0000001fff037819 */ /* 0x000fc80000011400 */
[----:B------:R-:W-:-:S04]  /*0080*/  LEA.HI R3, R3, R0, RZ, 0x6 ;  /* 0x0000000003037211 */ /* 0x000fc800078f30ff */
[----:B------:R-:W-:-:S05]  /*0090*/  SHF.R.S32.HI R3, RZ, 0x6, R3 ;  /* 0x00000006ff037819 */ /* 0x000fca0000011403 */
[----:B------:R-:W-:Y:S01]  /*00a0*/  IMAD.SHL.U32 R4, R3, 0x8, RZ ;  /* 0x0000000803047824 */ /* 0x000fe200078e00ff */
[----:B0-----:R-:W-:-:S04]  /*00b0*/  IABS R8, R5 ;  /* 0x0000000500087213 */ /* 0x001fc80000000000 */
[-C--:B------:R-:W-:Y:S02]  /*00c0*/  IABS R7, R4.reuse ;  /* 0x0000000400077213 */ /* 0x080fe40000000000 */
[----:B------:R-:W-:Y:S02]  /*00d0*/  IABS R10, R4 ;  /* 0x00000004000a7213 */ /* 0x000fe40000000000 */
[----:B------:R-:W0:Y:S01]  /*00e0*/  I2F.RP R0, R7 ;  /* 0x0000000700007306 */ /* 0x000e220000209400 */
[C---:B-1----:R-:W-:Y:S02]  /*00f0*/  LOP3.LUT R35, R36.reuse, 0x7f, RZ, 0xc0, !PT ;  /* 0x0000007f24237812 */ /* 0x042fe400078ec0ff */
[----:B------:R-:W-:-:S05]  /*0100*/  LOP3.LUT R16, R36, 0x60, RZ, 0xc0, !PT ;  /* 0x0000006024107812 */ /* 0x000fca00078ec0ff */
[----:B0-----:R-:W0:Y:S02]  /*0110*/  MUFU.RCP R0, R0 ;  /* 0x0000000000007308 */ /* 0x001e240000001000 */
[----:B0-----:R-:W-:Y:S01]  /*0120*/  IADD3 R2, R0, 0xffffffe, RZ ;  /* 0x0ffffffe00027810 */ /* 0x001fe20007ffe0ff */
[----:B------:R-:W-:-:S05]  /*0130*/  IMAD.MOV R0, RZ, RZ, -R10 ;  /* 0x000000ffff007224 */ /* 0x000fca00078e0a0a */
[----:B------:R0:W1:Y:S02]  /*0140*/  F2I.FTZ.U32.TRUNC.NTZ R3, R2 ;  /* 0x0000000200037305 */ /* 0x000064000021f000 */
[----:B0-----:R-:W-:Y:S02]  /*0150*/  IMAD.MOV.U32 R2, RZ, RZ, RZ ;  /* 0x000000ffff027224 */ /* 0x001fe400078e00ff */
[----:B-1----:R-:W-:-:S04]  /*0160*/  IMAD.MOV R6, RZ, RZ, -R3 ;  /* 0x000000ffff067224 */ /* 0x002fc800078e0a03 */
[----:B------:R-:W-:Y:S02]  /*0170*/  IMAD R9, R6, R7, RZ ;  /* 0x0000000706097224 */ /* 0x000fe400078e02ff */
[----:B------:R-:W-:Y:S02]  /*0180*/  IMAD.MOV.U32 R6, RZ, RZ, R8 ;  /* 0x000000ffff067224 */ /* 0x000fe400078e0008 */
[----:B------:R-:W-:-:S06]  /*0190*/  IMAD.HI.U32 R3, R3, R9, R2 ;  /* 0x0000000903037227 */ /* 0x000fcc00078e0002 */
[----:B------:R-:W-:-:S04]  /*01a0*/  IMAD.HI.U32 R3, R3, R6, RZ ;  /* 0x0000000603037227 */ /* 0x000fc800078e00ff */
[----:B------:R-:W-:-:S05]  /*01b0*/  IMAD R0, R3, R0, R6 ;  /* 0x0000000003007224 */ /* 0x000fca00078e0206 */
[----:B------:R-:W-:-:S13]  /*01c0*/  ISETP.GT.U32.AND P1, PT, R7, R0, PT ;  /* 0x000000000700720c */ /* 0x000fda0003f24070 */
[----:B------:R-:W-:Y:S01]  /*01d0*/  @!P1 IMAD.IADD R0, R0, 0x1, -R7 ;  /* 0x0000000100009824 */ /* 0x000fe200078e0a07 */
[----:B------:R-:W-:Y:S02]  /*01e0*/  @!P1 IADD3 R3, R3, 0x1, RZ ;  /* 0x0000000103039810 */ /* 0x000fe40007ffe0ff */
[----:B------:R-:W-:Y:S02]  /*01f0*/  ISETP.NE.AND P1, PT, R4, RZ, PT ;  /* 0x000000ff0400720c */ /* 0x000fe40003f25270 */
[----:B------:R-:W-:Y:S02]  /*0200*/  ISETP.GE.U32.AND P0, PT, R0, R7, PT ;  /* 0x000000070000720c */ /* 0x000fe40003f06070 */
[----:B------:R-:W-:-:S04]  /*0210*/  LOP3.LUT R0, R5, R4, RZ, 0x3c, !PT ;  /* 0x0000000405007212 */ /* 0x000fc800078e3cff */
[----:B------:R-:W-:Y:S01]  /*0220*/  ISETP.GE.AND P2, PT, R0, RZ, PT ;  /* 0x000000ff0000720c */ /* 0x000fe20003f46270 */
[----:B------:R-:W-:-:S05]  /*0230*/  IMAD.MOV.U32 R0, RZ, RZ, c[0x0][0x178] ;  /* 0x00005e00ff007624 */ /* 0x000fca00078e00ff */
[----:B------:R-:W-:Y:S02]  /*0240*/  IADD3 R0, R0, 0xff, RZ ;  /* 0x000000ff00007810 */ /* 0x000fe40007ffe0ff */
[----:B------:R-:W-:-:S05]  /*0250*/  @P0 IADD3 R3, R3, 0x1, RZ ;  /* 0x0000000103030810 */ /* 0x000fca0007ffe0ff */
[----:B------:R-:W-:Y:S01]  /*0260*/  IMAD.MOV.U32 R2, RZ, RZ, R3 ;  /* 0x000000ffff027224 */ /* 0x000fe200078e0003 */
[----:B------:R-:W-:-:S03]  /*0270*/  SHF.R.S32.HI R3, RZ, 0x1f, R0 ;  /* 0x0000001fff037819 */ /* 0x000fc60000011400 */
[----:B------:R-:W-:Y:S01]  /*0280*/  @!P2 IMAD.MOV R2, RZ, RZ, -R2 ;  /* 0x000000ffff02a224 */ /* 0x000fe200078e0a02 */
[----:B------:R-:W-:Y:S02]  /*0290*/  @!P1 LOP3.LUT R2, RZ, R4, RZ, 0x33, !PT ;  /* 0x00000004ff029212 */ /* 0x000fe400078e33ff */
[----:B------:R-:W-:-:S03]  /*02a0*/  LEA.HI R3, R3, R0, RZ, 0x8 ;  /* 0x0000000003037211 */ /* 0x000fc600078f40ff */
[----:B------:R-:W-:Y:S02]  /*02b0*/  IMAD.SHL.U32 R8, R2, 0x8, RZ ;  /* 0x0000000802087824 */ /* 0x000fe400078e00ff */
[----:B------:R-:W-:-:S03]  /*02c0*/  IMAD.MOV R2, RZ, RZ, -R2 ;  /* 0x000000ffff027224 */ /* 0x000fc600078e0a02 */
[----:B------:R-:W-:Y:S01]  /*02d0*/  LEA.HI.SX32 R3, R3, -R8, 0x18 ;  /* 0x8000000803037211 */ /* 0x000fe200078fc2ff */
[----:B------:R-:W-:-:S03]  /*02e0*/  IMAD R4, R4, R2, R5 ;  /* 0x0000000204047224 */ /* 0x000fc600078e0205 */
[----:B------:R-:W-:Y:S02]  /*02f0*/  IMNMX R11, R3, 0x8, PT ;  /* 0x00000008030b7817 */ /* 0x000fe40003800200 */
[----:B------:R-:W-:Y:S02]  /*0300*/  IABS R9, R4 ;  /* 0x0000000400097213 */ /* 0x000fe40000000000 */
[----:B------:R-:W-:-:S04]  /*0310*/  IABS R7, R11 ;  /* 0x0000000b00077213 */ /* 0x000fc80000000000 */
[----:B------:R-:W0:Y:S08]  /*0320*/  I2F.RP R0, R7 ;  /* 0x0000000700007306 */ /* 0x000e300000209400 */
[----:B0-----:R-:W0:Y:S02]  /*0330*/  MUFU.RCP R0, R0 ;  /* 0x0000000000007308 */ /* 0x001e240000001000 */
[----:B0-----:R-:W-:-:S06]  /*0340*/  IADD3 R3, R0, 0xffffffe, RZ ;  /* 0x0ffffffe00037810 */ /* 0x001fcc0007ffe0ff */
[----:B------:R-:W0:Y:S02]  /*0350*/  F2I.FTZ.U32.TRUNC.NTZ R3, R3 ;  /* 0x0000000300037305 */ /* 0x000e24000021f000 */
[----:B0-----:R-:W-:-:S04]  /*0360*/  IMAD.MOV R6, RZ, RZ, -R3 ;  /* 0x000000ffff067224 */ /* 0x001fc800078e0a03 */
[----:B------:R-:W-:Y:S01]  /*0370*/  IMAD.MOV.U32 R2, RZ, RZ, R6 ;  /* 0x000000ffff027224 */ /* 0x000fe200078e0006 */
[----:B------:R-:W-:-:S03]  /*0380*/  IABS R6, R11 ;  /* 0x0000000b00067213 */ /* 0x000fc60000000000 */
[----:B------:R-:W-:Y:S02]  /*0390*/  IMAD R5, R2, R7, RZ ;  /* 0x0000000702057224 */ /* 0x000fe400078e02ff */
[----:B------:R-:W-:Y:S02]  /*03a0*/  IMAD.MOV.U32 R2, RZ, RZ, RZ ;  /* 0x000000ffff027224 */ /* 0x000fe400078e00ff */
[----:B------:R-:W-:Y:S02]  /*03b0*/  IMAD.MOV R0, RZ, RZ, -R6 ;  /* 0x000000ffff007224 */ /* 0x000fe400078e0a06 */
[----:B------:R-:W-:-:S04]  /*03c0*/  IMAD.HI.U32 R2, R3, R5, R2 ;  /* 0x0000000503027227 */ /* 0x000fc800078e0002 */
[----:B------:R-:W-:Y:S02]  /*03d0*/  IMAD.MOV.U32 R6, RZ, RZ, c[0x0][0x180] ;  /* 0x00006000ff067624 */ /* 0x000fe400078e00ff */
[----:B------:R-:W-:-:S03]  /*03e0*/  IMAD.HI.U32 R2, R2, R9, RZ ;  /* 0x0000000902027227 */ /* 0x000fc600078e00ff */
[----:B------:R-:W-:Y:S01]  /*03f0*/  IADD3 R6, R6, 0x1f, RZ ;  /* 0x0000001f06067810 */ /* 0x000fe20007ffe0ff */
[----:B------:R-:W-:-:S05]  /*0400*/  IMAD R0, R2, R0, R9 ;  /* 0x0000000002007224 */ /* 0x000fca00078e0209 */
[----:B------:R-:W-:-:S13]  /*0410*/  ISETP.GT.U32.AND P1, PT, R7, R0, PT ;  /* 0x000000000700720c */ /* 0x000fda0003f24070 */
[----:B------:R-:W-:Y:S01]  /*0420*/  @!P1 IMAD.IADD R0, R0, 0x1, -R7 ;  /* 0x0000000100009824 */ /* 0x000fe200078e0a07 */
[----:B------:R-:W-:Y:S02]  /*0430*/  @!P1 IADD3 R2, R2, 0x1, RZ ;  /* 0x0000000102029810 */ /* 0x000fe40007ffe0ff */
[----:B------:R-:W-:Y:S02]  /*0440*/  ISETP.NE.AND P1, PT, R11, RZ, PT ;  /* 0x000000ff0b00720c */ /* 0x000fe40003f25270 */
[----:B------:R-:W-:Y:S02]  /*0450*/  ISETP.GE.U32.AND P0, PT, R0, R7, PT ;  /* 0x000000070000720c */ /* 0x000fe40003f06070 */
[----:B------:R-:W-:-:S04]  /*0460*/  LOP3.LUT R0, R4, R11, RZ, 0x3c, !PT ;  /* 0x0000000b04007212 */ /* 0x000fc800078e3cff */
[----:B------:R-:W-:-:S07]  /*0470*/  ISETP.GE.AND P2, PT, R0, RZ, PT ;  /* 0x000000ff0000720c */ /* 0x000fce0003f46270 */
[----:B------:R-:W-:Y:S02]  /*0480*/  @P0 IADD3 R2, R2, 0x1, RZ ;  /* 0x0000000102020810 */ /* 0x000fe40007ffe0ff */
[----:B------:R-:W-:-:S04]  /*0490*/  ISETP.GT.AND P0, PT, R6, 0x1f, PT ;  /* 0x0000001f0600780c */ /* 0x000fc80003f04270 */
[----:B------:R-:W-:Y:S01]  /*04a0*/  @!P2 IMAD.MOV R2, RZ, RZ, -R2 ;  /* 0x000000ffff02a224 */ /* 0x000fe200078e0a02 */
[----:B------:R-:W-:-:S05]  /*04b0*/  @!P1 LOP3.LUT R2, RZ, R11, RZ, 0x33, !PT ;  /* 0x0000000bff029212 */ /* 0x000fca00078e33ff */
[----:B------:R-:W-:Y:S02]  /*04c0*/  IMAD.MOV R0, RZ, RZ, -R2 ;  /* 0x000000ffff007224 */ /* 0x000fe400078e0a02 */
[----:B------:R-:W-:Y:S02]  /*04d0*/  IMAD.SHL.U32 R224, R2, 0x40, RZ ;  /* 0x0000004002e07824 */ /* 0x000fe400078e00ff */
[----:B------:R-:W-:-:S04]  /*04e0*/  IMAD R0, R11, R0, R4 ;  /* 0x000000000b007224 */ /* 0x000fc800078e0204 */
[----:B------:R-:W-:-:S04]  /*04f0*/  IMAD.IADD R0, R8, 0x1, R0 ;  /* 0x0000000108007824 */ /* 0x000fc800078e0200 */
[----:B------:R-:W-:Y:S02]  /*0500*/  IMAD R228, R0, 0x100, R35 ;  /* 0x0000010000e47824 */ /* 0x000fe400078e0223 */
[----:B------:R-:W-:-:S03]  /*0510*/  IMAD.MOV.U32 R0, RZ, RZ, c[0x0][0x180] ;  /* 0x00006000ff007624 */ /* 0x000fc600078e00ff */
[----:B------:R-:W-:Y:S01]  /*0520*/  IADD3 R244, R228, 0x80, RZ ;  /* 0x00000080e4f47810 */ /* 0x000fe20007ffe0ff */
[----:B------:R-:W-:Y:S05]  /*0530*/  @P0 BRA `(.L_x_0) ;  /* 0x0000023000000947 */ /* 0x000fea0003800000 */
[----:B------:R-:W-:Y:S01]  /*0540*/  IMAD.SHL.U32 R0, R36, 0x100, RZ ;  /* 0x0000010024007824 */ /* 0x000fe200078e00ff */
[----:B------:R-:W-:Y:S01]  /*0550*/  CS2R R8, SRZ ;  /* 0x0000000000087805 */ /* 0x000fe2000001ff00 */
[----:B------:R-:W-:Y:S01]  /*0560*/  CS2R R10, SRZ ;  /* 0x00000000000a7805 */ /* 0x000fe2000001ff00 */
[----:B------:R-:W-:Y:S01]  /*0570*/  CS2R R4, SRZ ;  /* 0x0000000000047805 */ /* 0x000fe2000001ff00 */
[----:B------:R-:W-:Y:S01]  /*0580*/  CS2R R6, SRZ ;  /* 0x0000000000067805 */ /* 0x000fe2000001ff00 */
[----:B------:R0:W-:Y:S01]  /*0590*/  STL [R1+0x1f4], R0 ;  /* 0x0001f40001007387 */ /* 0x0001e20000100800 */
[----:B------:R-:W-:Y:S01]  /*05a0*/  CS2R R12, SRZ ;  /* 0x00000000000c7805 */ /* 0x000fe2000001ff00 */
        /* <DEDUP_REMOVED lines=27> */
[----:B------:R-:W-:Y:S05]  /*0760*/  BRA `(.L_x_1) ;  /* 0x0000528000007947 */ /* 0x000fea0003800000 */
.L_x_0:
[----:B------:R-:W-:Y:S01]  /*0770*/  IABS R10, c[0x0][0x178] ;  /* 0x00005e00000a7a13 */ /* 0x000fe20000000000 */
[----:B------:R-:W-:Y:S01]  /*0780*/  IMAD.SHL.U32 R186, R36, 0x2, RZ ;  /* 0x0000000224ba7824 */ /* 0x000fe200078e00ff */
[----:B------:R-:W-:Y:S01]  /*0790*/  IABS R22, c[0x0][0x17c] ;  /* 0x00005f0000167a13 */ /* 0x000fe20000000000 */
[----:B------:R-:W-:Y:S01]  /*07a0*/  IMAD.SHL.U32 R185, R35, 0x2, RZ ;  /* 0x0000000223b97824 */ /* 0x000fe200078e00ff */
[----:B------:R-:W0:Y:S01]  /*07b0*/  I2F.RP R7, R10 ;  /* 0x0000000a00077306 */ /* 0x000e220000209400 */
[----:B------:R-:W-:Y:S01]  /*07c0*/  IABS R8, R244 ;  /* 0x000000f400087213 */ /* 0x000fe20000000000 */
[----:B------:R-:W-:Y:S01]  /*07d0*/  IMAD.MOV.U32 R246, RZ, RZ, c[0x0][0x188] ;  /* 0x00006200fff67624 */ /* 0x000fe200078e00ff */
[----:B------:R-:W-:Y:S01]  /*07e0*/  IABS R11, R228 ;  /* 0x000000e4000b7213 */ /* 0x000fe20000000000 */
[----:B------:R-:W-:Y:S01]  /*07f0*/  CS2R R48, SRZ ;  /* 0x0000000000307805 */ /* 0x000fe2000001ff00 */
[----:B------:R-:W-:Y:S01]  /*0800*/  LEA.HI R26, R16, R224, RZ, 0x1b ;  /* 0x000000e0101a7211 */ /* 0x000fe200078fd8ff */
[----:B------:R-:W-:Y:S01]  /*0810*/  IMAD R169, R246, 0x1f, RZ ;  /* 0x0000001ff6a97824 */ /* 0x000fe200078e02ff */
[----:B------:R-:W-:Y:S01]  /*0820*/  ISETP.GE.AND P6, PT, R244, RZ, PT ;  /* 0x000000fff400720c */ /* 0x000fe20003fc6270 */
[----:B------:R-:W1:Y:S01]  /*0830*/  I2F.RP R4, R22 ;  /* 0x0000001600047306 */ /* 0x000e620000209400 */
[----:B------:R-:W-:Y:S01]  /*0840*/  IADD3 R12, R26, 0x3c, RZ ;  /* 0x0000003c1a0c7810 */ /* 0x000fe20007ffe0ff */
[----:B------:R-:W-:Y:S01]  /*0850*/  IMAD R87, R246, 0x1e, RZ ;  /* 0x0000001ef6577824 */ /* 0x000fe200078e02ff */
[----:B------:R-:W-:Y:S01]  /*0860*/  IADD3 R15, R26, 0x34, RZ ;  /* 0x000000341a0f7810 */ /* 0x000fe20007ffe0ff */
[----:B------:R-:W-:Y:S01]  /*0870*/  IMAD R85, R246, 0x1d, RZ ;  /* 0x0000001df6557824 */ /* 0x000fe200078e02ff */
[----:B------:R-:W-:Y:S01]  /*0880*/  IADD3 R14, R26, 0x38, RZ ;  /* 0x000000381a0e7810 */ /* 0x000fe20007ffe0ff */
[C---:B------:R-:W-:Y:S01]  /*0890*/  IMAD R83, R246.reuse, 0x1c, RZ ;  /* 0x0000001cf6537824 */ /* 0x040fe200078e02ff */
[----:B------:R-:W-:Y:S01]  /*08a0*/  IABS R13, R15 ;  /* 0x0000000f000d7213 */ /* 0x000fe20000000000 */
[----:B0-----:R-:W0:Y:S01]  /*08b0*/  MUFU.RCP R7, R7 ;  /* 0x0000000700077308 */ /* 0x001e220000001000 */
[----:B------:R-:W-:Y:S01]  /*08c0*/  ISETP.GE.AND P2, PT, R15, RZ, PT ;  /* 0x000000ff0f00720c */ /* 0x000fe20003f46270 */
[----:B------:R-:W-:Y:S01]  /*08d0*/  IMAD R81, R246, 0x1b, RZ ;  /* 0x0000001bf6517824 */ /* 0x000fe200078e02ff */
[----:B------:R-:W-:Y:S01]  /*08e0*/  IADD3 R27, R26, 0x24, RZ ;  /* 0x000000241a1b7810 */ /* 0x000fe20007ffe0ff */
[----:B------:R-:W-:Y:S01]  /*08f0*/  IMAD R79, R246, 0x1a, RZ ;  /* 0x0000001af64f7824 */ /* 0x000fe200078e02ff */
[----:B------:R-:W-:Y:S01]  /*0900*/  ISETP.GE.AND P5, PT, R14, RZ, PT ;  /* 0x000000ff0e00720c */ /* 0x000fe20003fa6270 */
[----:B------:R-:W-:Y:S01]  /*0910*/  IMAD R77, R246, 0x19, RZ ;  /* 0x00000019f64d7824 */ /* 0x000fe200078e02ff */
[----:B------:R-:W-:Y:S01]  /*0920*/  IABS R17, R27 ;  /* 0x0000001b00117213 */ /* 0x000fe20000000000 */
[----:B-1----:R-:W1:Y:S01]  /*0930*/  MUFU.RCP R4, R4 ;  /* 0x0000000400047308 */ /* 0x002e620000001000 */
[----:B------:R-:W-:Y:S01]  /*0940*/  IADD3 R28, R26, 0x20, RZ ;  /* 0x000000201a1c7810 */ /* 0x000fe20007ffe0ff */
[----:B------:R-:W-:Y:S01]  /*0950*/  IMAD R75, R246, 0x18, RZ ;  /* 0x00000018f64b7824 */ /* 0x000fe200078e02ff */
[----:B------:R-:W-:Y:S01]  /*0960*/  IADD3 R29, R26, 0x1c, RZ ;  /* 0x0000001c1a1d7810 */ /* 0x000fe20007ffe0ff */
[C---:B------:R-:W-:Y:S01]  /*0970*/  IMAD R73, R246.reuse, 0x17, RZ ;  /* 0x00000017f6497824 */ /* 0x040fe200078e02ff */
[----:B------:R-:W-:Y:S01]  /*0980*/  IABS R19, R28 ;  /* 0x0000001c00137213 */ /* 0x000fe20000000000 */
[C---:B------:R-:W-:Y:S01]  /*0990*/  IMAD R71, R246.reuse, 0x16, RZ ;  /* 0x00000016f6477824 */ /* 0x040fe200078e02ff */
[----:B------:R-:W-:Y:S01]  /*09a0*/  IABS R21, R29 ;  /* 0x0000001d00157213 */ /* 0x000fe20000000000 */
[C---:B------:R-:W-:Y:S01]  /*09b0*/  IMAD R69, R246.reuse, 0x15, RZ ;  /* 0x00000015f6457824 */ /* 0x040fe200078e02ff */
[----:B0-----:R-:W-:Y:S01]  /*09c0*/  IADD3 R5, R7, 0xffffffe, RZ ;  /* 0x0ffffffe07057810 */ /* 0x001fe20007ffe0ff */
[----:B------:R-:W-:Y:S01]  /*09d0*/  IMAD R67, R246, 0x14, RZ ;  /* 0x00000014f6437824 */ /* 0x000fe200078e02ff */
[----:B------:R-:W-:Y:S01]  /*09e0*/  IADD3 R30, R26, 0x18, RZ ;  /* 0x000000181a1e7810 */ /* 0x000fe20007ffe0ff */
[----:B------:R-:W-:Y:S01]  /*09f0*/  IMAD R63, R246, 0x13, RZ ;  /* 0x00000013f63f7824 */ /* 0x000fe200078e02ff */
[----:B------:R-:W-:Y:S01]  /*0a00*/  IADD3 R31, R26, 0x14, RZ ;  /* 0x000000141a1f7810 */ /* 0x000fe20007ffe0ff */
[----:B------:R-:W-:Y:S01]  /*0a10*/  IMAD R59, R246, 0x12, RZ ;  /* 0x00000012f63b7824 */ /* 0x000fe200078e02ff */
[----:B------:R-:W0:Y:S01]  /*0a20*/  F2I.FTZ.U32.TRUNC.NTZ R5, R5 ;  /* 0x0000000500057305 */ /* 0x000e22000021f000 */
[----:B-1----:R-:W-:Y:S01]  /*0a30*/  IADD3 R2, R4, 0xffffffe, RZ ;  /* 0x0ffffffe04027810 */ /* 0x002fe20007ffe0ff */
[----:B------:R-:W-:Y:S01]  /*0a40*/  IMAD.MOV.U32 R4, RZ, RZ, RZ ;  /* 0x000000ffff047224 */ /* 0x000fe200078e00ff */
[----:B------:R-:W-:Y:S01]  /*0a50*/  IABS R23, R30 ;  /* 0x0000001e00177213 */ /* 0x000fe20000000000 */
[----:B------:R-:W-:Y:S01]  /*0a60*/  IMAD R55, R246, 0x11, RZ ;  /* 0x00000011f6377824 */ /* 0x000fe200078e02ff */
[----:B------:R-:W-:Y:S01]  /*0a70*/  IADD3 R32, R26, 0x10, RZ ;  /* 0x000000101a207810 */ /* 0x000fe20007ffe0ff */
[----:B------:R-:W-:Y:S01]  /*0a80*/  IMAD R52, R246, 0xe, RZ ;  /* 0x0000000ef6347824 */ /* 0x000fe200078e02ff */
[C---:B------:R-:W-:Y:S01]  /*0a90*/  IADD3 R33, R26.reuse, 0xc, RZ ;  /* 0x0000000c1a217810 */ /* 0x040fe20007ffe0ff */
[----:B------:R1:W2:Y:S01]  /*0aa0*/  F2I.FTZ.U32.TRUNC.NTZ R3, R2 ;  /* 0x0000000200037305 */ /* 0x0002a2000021f000 */
[----:B------:R-:W-:Y:S01]  /*0ab0*/  IADD3 R34, R26, 0x8, RZ ;  /* 0x000000081a227810 */ /* 0x000fe20007ffe0ff */
[C---:B------:R-:W-:Y:S01]  /*0ac0*/  IMAD R53, R246.reuse, 0xd, RZ ;  /* 0x0000000df6357824 */ /* 0x040fe200078e02ff */
[C---:B------:R-:W-:Y:S01]  /*0ad0*/  LOP3.LUT R179, R185.reuse, 0x10, RZ, 0x3c, !PT ;  /* 0x00000010b9b37812 */ /* 0x040fe200078e3cff */
[C---:B------:R-:W-:Y:S01]  /*0ae0*/  IMAD R54, R246.reuse, 0xc, RZ ;  /* 0x0000000cf6367824 */ /* 0x040fe200078e02ff */
[----:B------:R-:W-:Y:S01]  /*0af0*/  IABS R25, R34 ;  /* 0x0000002200197213 */ /* 0x000fe20000000000 */
[C---:B------:R-:W-:Y:S01]  /*0b00*/  IMAD R56, R246.reuse, 0xb, RZ ;  /* 0x0000000bf6387824 */ /* 0x040fe200078e02ff */
[C---:B------:R-:W-:Y:S01]  /*0b10*/  LOP3.LUT R180, R185.reuse, 0x20, RZ, 0x3c, !PT ;  /* 0x00000020b9b47812 */ /* 0x040fe200078e3cff */
[--C-:B0-----:R-:W-:Y:S01]  /*0b20*/  IMAD.MOV R9, RZ, RZ, -R5.reuse ;  /* 0x000000ffff097224 */ /* 0x101fe200078e0a05 */
[C---:B------:R-:W-:Y:S01]  /*0b30*/  LOP3.LUT R178, R185.reuse, 0x30, RZ, 0x3c, !PT ;  /* 0x00000030b9b27812 */ /* 0x040fe200078e3cff */
[----:B-1----:R-:W-:Y:S01]  /*0b40*/  IMAD.MOV.U32 R2, RZ, RZ, RZ ;  /* 0x000000ffff027224 */ /* 0x002fe200078e00ff */
[----:B------:R-:W-:Y:S01]  /*0b50*/  LOP3.LUT R179, R185, 0x40, RZ, 0x3c, !PT ;  /* 0x00000040b9b37812 */ /* 0x000fe200078e3cff */
[----:B------:R-:W-:Y:S01]  /*0b60*/  IMAD R9, R9, R10, RZ ;  /* 0x0000000a09097224 */ /* 0x000fe200078e02ff */
[C---:B------:R-:W-:Y:S01]  /*0b70*/  LOP3.LUT R180, R185.reuse, 0x50, RZ, 0x3c, !PT ;  /* 0x00000050b9b47812 */ /* 0x040fe200078e3cff */
[----:B------:R-:W-:Y:S01]  /*0b80*/  IMAD R57, R246, 0xa, RZ ;  /* 0x0000000af6397824 */ /* 0x000fe200078e02ff */
[----:B------:R-:W-:Y:S01]  /*0b90*/  LOP3.LUT R178, R185, 0x60, RZ, 0x3c, !PT ;  /* 0x00000060b9b27812 */ /* 0x000fe200078e3cff */
[----:B------:R-:W-:Y:S01]  /*0ba0*/  IMAD.HI.U32 R7, R5, R9, R4 ;  /* 0x0000000905077227 */ /* 0x000fe200078e0004 */
[----:B------:R-:W-:Y:S01]  /*0bb0*/  LOP3.LUT R179, R185, 0x70, RZ, 0x3c, !PT ;  /* 0x00000070b9b37812 */ /* 0x000fe200078e3cff */
[----:B------:R-:W-:Y:S01]  /*0bc0*/  CS2R R50, SRZ ;  /* 0x0000000000327805 */ /* 0x000fe2000001ff00 */
[----:B------:R-:W-:Y:S01]  /*0bd0*/  CS2R R44, SRZ ;  /* 0x00000000002c7805 */ /* 0x000fe2000001ff00 */
[----:B------:R-:W-:Y:S01]  /*0be0*/  IMAD.MOV.U32 R9, RZ, RZ, R11 ;  /* 0x000000ffff097224 */ /* 0x000fe200078e000b */
[----:B------:R-:W-:Y:S01]  /*0bf0*/  CS2R R46, SRZ ;  /* 0x00000000002e7805 */ /* 0x000fe2000001ff00 */
[C---:B------:R-:W-:Y:S01]  /*0c00*/  IMAD.HI.U32 R4, R7.reuse, R8, RZ ;  /* 0x0000000807047227 */ /* 0x040fe200078e00ff */
[----:B------:R-:W-:Y:S01]  /*0c10*/  CS2R R40, SRZ ;  /* 0x0000000000287805 */ /* 0x000fe2000001ff00 */
[----:B------:R-:W-:Y:S01]  /*0c20*/  CS2R R42, SRZ ;  /* 0x00000000002a7805 */ /* 0x000fe2000001ff00 */
[----:B------:R-:W-:Y:S01]  /*0c30*/  CS2R R38, SRZ ;  /* 0x0000000000267805 */ /* 0x000fe2000001ff00 */
[----:B------:R-:W-:Y:S01]  /*0c40*/  IMAD.HI.U32 R7, R7, R9, RZ ;  /* 0x0000000907077227 */ /* 0x000fe200078e00ff */
[----:B------:R-:W-:Y:S01]  /*0c50*/  CS2R R128, SRZ ;  /* 0x0000000000807805 */ /* 0x000fe2000001ff00 */
[----:B------:R-:W-:Y:S01]  /*0c60*/  CS2R R130, SRZ ;  /* 0x0000000000827805 */ /* 0x000fe2000001ff00 */
[----:B------:R-:W-:Y:S01]  /*0c70*/  CS2R R124, SRZ ;  /* 0x00000000007c7805 */ /* 0x000fe2000001ff00 */
[----:B------:R-:W-:Y:S01]  /*0c80*/  IMAD.MOV R5, RZ, RZ, -R4 ;  /* 0x000000ffff057224 */ /* 0x000fe200078e0a04 */
[----:B------:R-:W-:Y:S01]  /*0c90*/  CS2R R126, SRZ ;  /* 0x00000000007e7805 */ /* 0x000fe2000001ff00 */
[----:B------:R-:W-:Y:S01]  /*0ca0*/  IMAD.MOV R7, RZ, RZ, -R7 ;  /* 0x000000ffff077224 */ /* 0x000fe200078e0a07 */
[----:B------:R-:W-:Y:S01]  /*0cb0*/  CS2R R120, SRZ ;  /* 0x0000000000787805 */ /* 0x000fe2000001ff00 */
[C---:B------:R-:W-:Y:S01]  /*0cc0*/  IMAD R8, R10.reuse, R5, R8 ;  /* 0x000000050a087224 */ /* 0x040fe200078e0208 */
[----:B------:R-:W-:Y:S01]  /*0cd0*/  CS2R R122, SRZ ;  /* 0x00000000007a7805 */ /* 0x000fe2000001ff00 */
[C---:B------:R-:W-:Y:S01]  /*0ce0*/  IMAD R9, R10.reuse, R7, R9 ;  /* 0x000000070a097224 */ /* 0x040fe200078e0209 */
[----:B------:R-:W-:Y:S01]  /*0cf0*/  IABS R7, R12 ;  /* 0x0000000c00077213 */ /* 0x000fe20000000000 */
[--C-:B--2---:R-:W-:Y:S01]  /*0d00*/  IMAD.MOV R11, RZ, RZ, -R3.reuse ;  /* 0x000000ffff0b7224 */ /* 0x104fe200078e0a03 */
[----:B------:R-:W-:Y:S01]  /*0d10*/  ISETP.GT.U32.AND P0, PT, R10, R8, PT ;  /* 0x000000080a00720c */ /* 0x000fe20003f04070 */
[----:B------:R-:W-:Y:S01]  /*0d20*/  IMAD R58, R246, 0x9, RZ ;  /* 0x00000009f63a7824 */ /* 0x000fe200078e02ff */
[----:B------:R-:W-:Y:S01]  /*0d30*/  ISETP.GT.U32.AND P1, PT, R10, R9, PT ;  /* 0x000000090a00720c */ /* 0x000fe20003f24070 */
[----:B------:R-:W-:Y:S01]  /*0d40*/  IMAD R5, R11, R22, RZ ;  /* 0x000000160b057224 */ /* 0x000fe200078e02ff */
[----:B------:R-:W-:Y:S01]  /*0d50*/  IABS R11, R14 ;  /* 0x0000000e000b7213 */ /* 0x000fe20000000000 */
[C---:B------:R-:W-:Y:S01]  /*0d60*/  IMAD.SHL.U32 R60, R246.reuse, 0x8, RZ ;  /* 0x00000008f63c7824 */ /* 0x040fe200078e00ff */
[----:B------:R-:W-:Y:S01]  /*0d70*/  CS2R R116, SRZ ;  /* 0x0000000000747805 */ /* 0x000fe2000001ff00 */
[----:B------:R-:W-:Y:S01]  /*0d80*/  IMAD.HI.U32 R2, R3, R5, R2 ;  /* 0x0000000503027227 */ /* 0x000fe200078e0002 */
[----:B------:R-:W-:Y:S01]  /*0d90*/  CS2R R118, SRZ ;  /* 0x0000000000767805 */ /* 0x000fe2000001ff00 */
[----:B------:R-:W-:Y:S01]  /*0da0*/  CS2R R112, SRZ ;  /* 0x0000000000707805 */ /* 0x000fe2000001ff00 */
[----:B------:R-:W-:Y:S01]  /*0db0*/  CS2R R114, SRZ ;  /* 0x0000000000727805 */ /* 0x000fe2000001ff00 */
[----:B------:R-:W-:Y:S01]  /*0dc0*/  IMAD R61, R246, 0x7, RZ ;  /* 0x00000007f63d7824 */ /* 0x000fe200078e02ff */
[----:B------:R-:W-:Y:S01]  /*0dd0*/  CS2R R108, SRZ ;  /* 0x00000000006c7805 */ /* 0x000fe2000001ff00 */
[--C-:B------:R-:W-:Y:S01]  /*0de0*/  @!P0 IMAD.IADD R8, R8, 0x1, -R10.reuse ;  /* 0x0000000108088824 */ /* 0x100fe200078e0a0a */
[----:B------:R-:W-:Y:S01]  /*0df0*/  ISETP.GE.AND P0, PT, R12, RZ, PT ;  /* 0x000000ff0c00720c */ /* 0x000fe20003f06270 */
[--C-:B------:R-:W-:Y:S01]  /*0e00*/  @!P1 IMAD.IADD R9, R9, 0x1, -R10.reuse ;  /* 0x0000000109099824 */ /* 0x100fe200078e0a0a */
[----:B------:R-:W-:Y:S01]  /*0e10*/  IADD3 R12, R26, 0x2c, RZ ;  /* 0x0000002c1a0c7810 */ /* 0x000fe20007ffe0ff */
[----:B------:R-:W-:Y:S01]  /*0e20*/  IMAD.HI.U32 R3, R2, R7, RZ ;  /* 0x0000000702037227 */ /* 0x000fe200078e00ff */
[C---:B------:R-:W-:Y:S01]  /*0e30*/  ISETP.GT.U32.AND P1, PT, R10.reuse, R8, PT ;  /* 0x000000080a00720c */ /* 0x040fe20003f24070 */
[----:B------:R-:W-:Y:S01]  /*0e40*/  CS2R R110, SRZ ;  /* 0x00000000006e7805 */ /* 0x000fe2000001ff00 */
[----:B------:R-:W-:Y:S01]  /*0e50*/  ISETP.GT.U32.AND P4, PT, R10, R9, PT ;  /* 0x000000090a00720c */ /* 0x000fe20003f84070 */
[----:B------:R-:W-:Y:S01]  /*0e60*/  IMAD.MOV R3, RZ, RZ, -R3 ;  /* 0x000000ffff037224 */ /* 0x000fe200078e0a03 */
        /* <DEDUP_REMOVED lines=9> */
[--C-:B------:R-:W-:Y:S01]  /*0f00*/  @!P1 IMAD.IADD R8, R8, 0x1, -R10.reuse ;  /* 0x0000000108089824 */ /* 0x100fe200078e0a0a */
[----:B------:R-:W-:Y:S01]  /*0f10*/  ISETP.GE.AND P1, PT, R228, RZ, PT ;  /* 0x000000ffe400720c */ /* 0x000fe20003f26270 */
[----:B------:R-:W-:Y:S01]  /*0f20*/  @!P4 IMAD.IADD R9, R9, 0x1, -R10 ;  /* 0x000000010909c824 */ /* 0x000fe200078e0a0a */
[----:B------:R-:W-:Y:S01]  /*0f30*/  IADD3 R10, R26, 0x30, RZ ;  /* 0x000000301a0a7810 */ /* 0x000fe20007ffe0ff */
[C---:B------:R-:W-:Y:S01]  /*0f40*/  IMAD R3, R22.reuse, R3, R7 ;  /* 0x0000000316037224 */ /* 0x040fe200078e0207 */
[----:B------:R-:W-:Y:S01]  /*0f50*/  CS2R R94, SRZ ;  /* 0x00000000005e7805 */ /* 0x000fe2000001ff00 */
[----:B------:R-:W-:Y:S01]  /*0f60*/  IMAD.MOV.U32 R72, RZ, RZ, R8 ;  /* 0x000000ffff487224 */ /* 0x000fe200078e0008 */
[----:B------:R-:W-:Y:S01]  /*0f70*/  CS2R R88, SRZ ;  /* 0x0000000000587805 */ /* 0x000fe2000001ff00 */
[----:B------:R-:W-:Y:S01]  /*0f80*/  IMAD.MOV.U32 R70, RZ, RZ, R9 ;  /* 0x000000ffff467224 */ /* 0x000fe200078e0009 */
[----:B------:R-:W-:Y:S01]  /*0f90*/  LOP3.LUT R9, RZ, c[0x0][0x178], RZ, 0x33, !PT ;  /* 0x00005e00ff097a12 */ /* 0x000fe200078e33ff */
[----:B------:R-:W-:Y:S01]  /*0fa0*/  IMAD.MOV R7, RZ, RZ, -R5 ;  /* 0x000000ffff077224 */ /* 0x000fe200078e0a05 */
[----:B------:R-:W-:Y:S01]  /*0fb0*/  ISETP.GT.U32.AND P3, PT, R22, R3, PT ;  /* 0x000000031600720c */ /* 0x000fe20003f64070 */
[----:B------:R-:W-:Y:S01]  /*0fc0*/  IMAD.MOV R4, RZ, RZ, -R4 ;  /* 0x000000ffff047224 */ /* 0x000fe200078e0a04 */
[----:B------:R-:W-:Y:S01]  /*0fd0*/  CS2R R90, SRZ ;  /* 0x00000000005a7805 */ /* 0x000fe2000001ff00 */
[----:B------:R-:W-:Y:S01]  /*0fe0*/  @!P6 IMAD.MOV R72, RZ, RZ, -R72 ;  /* 0x000000ffff48e224 */ /* 0x000fe200078e0a48 */
[----:B------:R-:W-:Y:S01]  /*0ff0*/  ISETP.NE.AND P6, PT, RZ, c[0x0][0x178], PT ;  /* 0x00005e00ff007a0c */ /* 0x000fe20003fc5270 */
[----:B------:R-:W-:Y:S01]  /*1000*/  @!P1 IMAD.MOV R70, RZ, RZ, -R70 ;  /* 0x000000ffff469224 */ /* 0x000fe200078e0a46 */
[----:B------:R-:W-:Y:S01]  /*1010*/  ISETP.GE.AND P1, PT, R10, RZ, PT ;  /* 0x000000ff0a00720c */ /* 0x000fe20003f26270 */
[C---:B------:R-:W-:Y:S01]  /*1020*/  IMAD R7, R22.reuse, R7, R13 ;  /* 0x0000000716077224 */ /* 0x040fe200078e020d */
[C---:B------:R-:W-:Y:S01]  /*1030*/  SEL R72, R9.reuse, R72, !P6 ;  /* 0x0000004809487207 */ /* 0x040fe20007000000 */
[----:B------:R-:W-:Y:S01]  /*1040*/  IMAD R5, R22, R4, R11 ;  /* 0x0000000416057224 */ /* 0x000fe200078e020b */
[----:B------:R-:W-:Y:S01]  /*1050*/  SEL R70, R9, R70, !P6 ;  /* 0x0000004609467207 */ /* 0x000fe20007000000 */
[----:B------:R-:W-:Y:S01]  /*1060*/  IMAD R62, R246, 0x6, RZ ;  /* 0x00000006f63e7824 */ /* 0x000fe200078e02ff */
[C---:B------:R-:W-:Y:S01]  /*1070*/  ISETP.GT.U32.AND P6, PT, R22.reuse, R7, PT ;  /* 0x000000071600720c */ /* 0x040fe20003fc4070 */
[--C-:B------:R-:W-:Y:S01]  /*1080*/  @!P3 IMAD.IADD R3, R3, 0x1, -R22.reuse ;  /* 0x000000010303b824 */ /* 0x100fe200078e0a16 */
[----:B------:R-:W-:Y:S01]  /*1090*/  ISETP.GT.U32.AND P4, PT, R22, R5, PT ;  /* 0x000000051600720c */ /* 0x000fe20003f84070 */
[----:B------:R-:W-:Y:S01]  /*10a0*/  IMAD R72, R72, c[0x0][0x184], RZ ;  /* 0x0000610048487a24 */ /* 0x000fe200078e02ff */
[----:B------:R-:W-:Y:S01]  /*10b0*/  IABS R11, R10 ;  /* 0x0000000a000b7213 */ /* 0x000fe20000000000 */
[----:B------:R-:W-:Y:S01]  /*10c0*/  IMAD.HI.U32 R10, R2, R17, RZ ;  /* 0x00000011020a7227 */ /* 0x000fe200078e00ff */
[----:B------:R-:W-:Y:S01]  /*10d0*/  IABS R13, R12 ;  /* 0x0000000c000d7213 */ /* 0x000fe20000000000 */
[----:B------:R-:W-:Y:S01]  /*10e0*/  CS2R R132, SRZ ;  /* 0x0000000000847805 */ /* 0x000fe2000001ff00 */
[----:B------:R-:W-:Y:S01]  /*10f0*/  ISETP.GT.U32.AND P3, PT, R22, R3, PT ;  /* 0x000000031600720c */ /* 0x000fe20003f64070 */
[C---:B------:R-:W-:Y:S01]  /*1100*/  IMAD.HI.U32 R4, R2.reuse, R11, RZ ;  /* 0x0000000b02047227 */ /* 0x040fe200078e00ff */
[----:B------:R-:W-:Y:S01]  /*1110*/  CS2R R134, SRZ ;  /* 0x0000000000867805 */ /* 0x000fe2000001ff00 */
[----:B------:R-:W-:Y:S01]  /*1120*/  CS2R R136, SRZ ;  /* 0x0000000000887805 */ /* 0x000fe2000001ff00 */
[----:B------:R-:W-:Y:S01]  /*1130*/  CS2R R138, SRZ ;  /* 0x00000000008a7805 */ /* 0x000fe2000001ff00 */
[--C-:B------:R-:W-:Y:S01]  /*1140*/  @!P6 IMAD.IADD R7, R7, 0x1, -R22.reuse ;  /* 0x000000010707e824 */ /* 0x100fe200078e0a16 */
[----:B------:R-:W-:Y:S01]  /*1150*/  CS2R R164, SRZ ;  /* 0x0000000000a47805 */ /* 0x000fe2000001ff00 */
[----:B------:R-:W-:Y:S01]  /*1160*/  @!P4 IMAD.IADD R5, R5, 0x1, -R22 ;  /* 0x000000010505c824 */ /* 0x000fe200078e0a16 */
[----:B------:R-:W-:Y:S01]  /*1170*/  CS2R R166, SRZ ;  /* 0x0000000000a67805 */ /* 0x000fe2000001ff00 */
[----:B------:R-:W-:Y:S01]  /*1180*/  IMAD.HI.U32 R8, R2, R13, RZ ;  /* 0x0000000d02087227 */ /* 0x000fe200078e00ff */
[C---:B------:R-:W-:Y:S01]  /*1190*/  ISETP.GT.U32.AND P6, PT, R22.reuse, R7, PT ;  /* 0x000000071600720c */ /* 0x040fe20003fc4070 */
[----:B------:R-:W-:Y:S01]  /*11a0*/  CS2R R144, SRZ ;  /* 0x0000000000907805 */ /* 0x000fe2000001ff00 */
[C---:B------:R-:W-:Y:S01]  /*11b0*/  ISETP.GT.U32.AND P4, PT, R22.reuse, R5, PT ;  /* 0x000000051600720c */ /* 0x040fe20003f84070 */
[----:B------:R-:W-:Y:S01]  /*11c0*/  IMAD.MOV R4, RZ, RZ, -R4 ;  /* 0x000000ffff047224 */ /* 0x000fe200078e0a04 */
[----:B------:R-:W-:Y:S01]  /*11d0*/  CS2R R146, SRZ ;  /* 0x0000000000927805 */ /* 0x000fe2000001ff00 */
[----:B------:R-:W-:Y:S01]  /*11e0*/  IMAD.MOV R9, RZ, RZ, -R8 ;  /* 0x000000ffff097224 */ /* 0x000fe200078e0a08 */
[----:B------:R-:W-:Y:S01]  /*11f0*/  CS2R R140, SRZ ;  /* 0x00000000008c7805 */ /* 0x000fe2000001ff00 */
[----:B------:R-:W-:Y:S01]  /*1200*/  IMAD R8, R22, R4, R11 ;  /* 0x0000000416087224 */ /* 0x000fe200078e020b */
[----:B------:R-:W-:Y:S01]  /*1210*/  IADD3 R4, R26, 0x28, RZ ;  /* 0x000000281a047810 */ /* 0x000fe20007ffe0ff */
[----:B------:R-:W-:Y:S01]  /*1220*/  @!P3 IMAD.IADD R3, R3, 0x1, -R22 ;  /* 0x000000010303b824 */ /* 0x000fe200078e0a16 */
[----:B------:R-:W-:Y:S01]  /*1230*/  ISETP.GE.AND P3, PT, R12, RZ, PT ;  /* 0x000000ff0c00720c */ /* 0x000fe20003f66270 */
[----:B------:R-:W-:Y:S01]  /*1240*/  IMAD.MOV R14, RZ, RZ, -R10 ;  /* 0x000000ffff0e7224 */ /* 0x000fe200078e0a0a */
[----:B------:R-:W-:Y:S01]  /*1250*/  IABS R15, R4 ;  /* 0x00000004000f7213 */ /* 0x000fe20000000000 */
[--C-:B------:R-:W-:Y:S01]  /*1260*/  @!P6 IMAD.IADD R7, R7, 0x1, -R22.reuse ;  /* 0x000000010707e824 */ /* 0x100fe200078e0a16 */
[----:B------:R-:W-:Y:S01]  /*1270*/  ISETP.GT.U32.AND P6, PT, R22, R8, PT ;  /* 0x000000081600720c */ /* 0x000fe20003fc4070 */
[----:B------:R-:W-:Y:S01]  /*1280*/  @!P4 IMAD.IADD R5, R5, 0x1, -R22 ;  /* 0x000000010505c824 */ /* 0x000fe200078e0a16 */
[----:B------:R-:W-:Y:S01]  /*1290*/  ISETP.GE.AND P4, PT, R4, RZ, PT ;  /* 0x000000ff0400720c */ /* 0x000fe20003f86270 */
[----:B------:R-:W-:Y:S01]  /*12a0*/  IMAD.HI.U32 R4, R2, R15, RZ ;  /* 0x0000000f02047227 */ /* 0x000fe200078e00ff */
[----:B------:R-:W-:Y:S01]  /*12b0*/  CS2R R142, SRZ ;  /* 0x00000000008e7805 */ /* 0x000fe2000001ff00 */
[----:B------:R-:W-:Y:S01]  /*12c0*/  CS2R R148, SRZ ;  /* 0x0000000000947805 */ /* 0x000fe2000001ff00 */
[----:B------:R-:W-:Y:S01]  /*12d0*/  CS2R R150, SRZ ;  /* 0x0000000000967805 */ /* 0x000fe2000001ff00 */
[----:B------:R-:W-:Y:S01]  /*12e0*/  IMAD.MOV R4, RZ, RZ, -R4 ;  /* 0x000000ffff047224 */ /* 0x000fe200078e0a04 */
[----:B------:R-:W-:Y:S01]  /*12f0*/  CS2R R152, SRZ ;  /* 0x0000000000987805 */ /* 0x000fe2000001ff00 */
[C---:B------:R-:W-:Y:S01]  /*1300*/  IMAD R9, R22.reuse, R9, R13 ;  /* 0x0000000916097224 */ /* 0x040fe200078e020d */
[----:B------:R-:W-:Y:S01]  /*1310*/  CS2R R154, SRZ ;  /* 0x00000000009a7805 */ /* 0x000fe2000001ff00 */
[----:B------:R-:W-:Y:S01]  /*1320*/  IMAD R10, R22, R4, R15 ;  /* 0x00000004160a7224 */ /* 0x000fe200078e020f */
[----:B------:R-:W-:Y:S01]  /*1330*/  CS2R R156, SRZ ;  /* 0x00000000009c7805 */ /* 0x000fe2000001ff00 */
[----:B------:R-:W-:Y:S01]  /*1340*/  @!P6 IMAD.IADD R8, R8, 0x1, -R22 ;  /* 0x000000010808e824 */ /* 0x000fe200078e0a16 */
[----:B------:R-:W-:Y:S01]  /*1350*/  ISETP.GT.U32.AND P6, PT, R22, R9, PT ;  /* 0x000000091600720c */ /* 0x000fe20003fc4070 */
[----:B------:R-:W-:Y:S01]  /*1360*/  IMAD.MOV.U32 R4, RZ, RZ, R3 ;  /* 0x000000ffff047224 */ /* 0x000fe200078e0003 */
[----:B------:R-:W-:Y:S01]  /*1370*/  CS2R R158, SRZ ;  /* 0x00000000009e7805 */ /* 0x000fe2000001ff00 */
[----:B------:R-:W-:Y:S01]  /*1380*/  IMAD.HI.U32 R11, R2, R19, RZ ;  /* 0x00000013020b7227 */ /* 0x000fe200078e00ff */
[----:B------:R-:W-:Y:S01]  /*1390*/  CS2R R160, SRZ ;  /* 0x0000000000a07805 */ /* 0x000fe2000001ff00 */
[----:B------:R-:W-:-:S02]  /*13a0*/  CS2R R162, SRZ ;  /* 0x0000000000a27805 */ /* 0x000fc4000001ff00 */
[----:B------:R-:W-:Y:S01]  /*13b0*/  @!P0 IMAD.MOV R4, RZ, RZ, -R4 ;  /* 0x000000ffff048224 */ /* 0x000fe200078e0a04 */
[----:B------:R-:W-:Y:S01]  /*13c0*/  ISETP.GT.U32.AND P0, PT, R22, R8, PT ;  /* 0x000000081600720c */ /* 0x000fe20003f04070 */
[----:B------:R-:W-:-:S04]  /*13d0*/  IMAD.HI.U32 R12, R2, R21, RZ ;  /* 0x00000015020c7227 */ /* 0x000fc800078e00ff */
[----:B------:R-:W-:Y:S02]  /*13e0*/  IMAD.MOV R16, RZ, RZ, -R11 ;  /* 0x000000ffff107224 */ /* 0x000fe400078e0a0b */
[----:B------:R-:W-:Y:S02]  /*13f0*/  IMAD.MOV R18, RZ, RZ, -R12 ;  /* 0x000000ffff127224 */ /* 0x000fe400078e0a0c */
[C---:B------:R-:W-:Y:S01]  /*1400*/  IMAD R12, R22.reuse, R16, R19 ;  /* 0x00000010160c7224 */ /* 0x040fe200078e0213 */
[----:B------:R-:W-:Y:S01]  /*1410*/  IABS R19, R31 ;  /* 0x0000001f00137213 */ /* 0x000fe20000000000 */
[----:B------:R-:W-:Y:S01]  /*1420*/  @!P5 IMAD.MOV R5, RZ, RZ, -R5 ;  /* 0x000000ffff05d224 */ /* 0x000fe200078e0a05 */
[C---:B------:R-:W-:Y:S01]  /*1430*/  ISETP.GT.U32.AND P5, PT, R22.reuse, R10, PT ;  /* 0x0000000a1600720c */ /* 0x040fe20003fa4070 */
[----:B------:R-:W-:Y:S02]  /*1440*/  IMAD R11, R22, R14, R17 ;  /* 0x0000000e160b7224 */ /* 0x000fe400078e0211 */
[--C-:B------:R-:W-:Y:S01]  /*1450*/  @!P0 IMAD.IADD R8, R8, 0x1, -R22.reuse ;  /* 0x0000000108088824 */ /* 0x100fe200078e0a16 */
[C---:B------:R-:W-:Y:S01]  /*1460*/  ISETP.GT.U32.AND P0, PT, R22.reuse, R12, PT ;  /* 0x0000000c1600720c */ /* 0x040fe20003f04070 */
[----:B------:R-:W-:Y:S01]  /*1470*/  @!P2 IMAD.MOV R7, RZ, RZ, -R7 ;  /* 0x000000ffff07a224 */ /* 0x000fe200078e0a07 */
[----:B------:R-:W-:Y:S01]  /*1480*/  ISETP.GT.U32.AND P2, PT, R22, R11, PT ;  /* 0x0000000b1600720c */ /* 0x000fe20003f44070 */
[----:B------:R-:W-:-:S02]  /*1490*/  @!P6 IMAD.IADD R9, R9, 0x1, -R22 ;  /* 0x000000010909e824 */ /* 0x000fc400078e0a16 */
[----:B------:R-:W-:-:S03]  /*14a0*/  IMAD.HI.U32 R13, R2, R23, RZ ;  /* 0x00000017020d7227 */ /* 0x000fc600078e00ff */
[----:B------:R-:W-:Y:S01]  /*14b0*/  ISETP.GT.U32.AND P6, PT, R22, R9, PT ;  /* 0x000000091600720c */ /* 0x000fe20003fc4070 */
[--C-:B------:R-:W-:Y:S02]  /*14c0*/  @!P5 IMAD.IADD R10, R10, 0x1, -R22.reuse ;  /* 0x000000010a0ad824 */ /* 0x100fe400078e0a16 */
[----:B------:R-:W-:Y:S02]  /*14d0*/  IMAD.MOV R20, RZ, RZ, -R13 ;  /* 0x000000ffff147224 */ /* 0x000fe400078e0a0d */
[----:B------:R-:W-:Y:S01]  /*14e0*/  IMAD R13, R22, R18, R21 ;  /* 0x00000012160d7224 */ /* 0x000fe200078e0215 */
[----:B------:R-:W-:Y:S01]  /*14f0*/  IABS R21, R32 ;  /* 0x0000002000157213 */ /* 0x000fe20000000000 */
[--C-:B------:R-:W-:Y:S01]  /*1500*/  @!P0 IMAD.IADD R12, R12, 0x1, -R22.reuse ;  /* 0x000000010c0c8824 */ /* 0x100fe200078e0a16 */
[----:B------:R-:W-:Y:S01]  /*1510*/  ISETP.GT.U32.AND P0, PT, R22, R10, PT ;  /* 0x0000000a1600720c */ /* 0x000fe20003f04070 */
[----:B------:R-:W-:Y:S01]  /*1520*/  @!P2 IMAD.IADD R11, R11, 0x1, -R22 ;  /* 0x000000010b0ba824 */ /* 0x000fe200078e0a16 */
[----:B------:R-:W-:Y:S01]  /*1530*/  ISETP.GE.AND P2, PT, R26, RZ, PT ;  /* 0x000000ff1a00720c */ /* 0x000fe20003f46270 */
[----:B------:R-:W-:-:S04]  /*1540*/  IMAD.HI.U32 R3, R2, R19, RZ ;  /* 0x0000001302037227 */ /* 0x000fc800078e00ff */
[----:B------:R-:W-:Y:S01]  /*1550*/  IMAD R14, R22, R20, R23 ;  /* 0x00000014160e7224 */ /* 0x000fe200078e0217 */
[----:B------:R-:W-:Y:S01]  /*1560*/  IABS R23, R33 ;  /* 0x0000002100177213 */ /* 0x000fe20000000000 */
[----:B------:R-:W-:-:S03]  /*1570*/  IMAD.HI.U32 R15, R2, R21, RZ ;  /* 0x00000015020f7227 */ /* 0x000fc600078e00ff */
[C---:B------:R-:W-:Y:S01]  /*1580*/  ISETP.GT.U32.AND P5, PT, R22.reuse, R14, PT ;  /* 0x0000000e1600720c */ /* 0x040fe20003fa4070 */
[----:B------:R-:W-:Y:S01]  /*1590*/  @!P1 IMAD.MOV R8, RZ, RZ, -R8 ;  /* 0x000000ffff089224 */ /* 0x000fe200078e0a08 */
[C---:B------:R-:W-:Y:S01]  /*15a0*/  ISETP.GT.U32.AND P1, PT, R22.reuse, R11, PT ;  /* 0x0000000b1600720c */ /* 0x040fe20003f24070 */
[----:B------:R-:W-:Y:S02]  /*15b0*/  IMAD.MOV R3, RZ, RZ, -R3 ;  /* 0x000000ffff037224 */ /* 0x000fe400078e0a03 */
[----:B------:R-:W-:Y:S02]  /*15c0*/  IMAD.MOV R18, RZ, RZ, -R15 ;  /* 0x000000ffff127224 */ /* 0x000fe400078e0a0f */
[----:B------:R-:W-:Y:S01]  /*15d0*/  @!P6 IMAD.IADD R9, R9, 0x1, -R22 ;  /* 0x000000010909e824 */ /* 0x000fe200078e0a16 */
[----:B------:R-:W-:Y:S01]  /*15e0*/  ISETP.GT.U32.AND P6, PT, R22, R13, PT ;  /* 0x0000000d1600720c */ /* 0x000fe20003fc4070 */
[----:B------:R-:W-:-:S04]  /*15f0*/  IMAD.HI.U32 R16, R2, R23, RZ ;  /* 0x0000001702107227 */ /* 0x000fc800078e00ff */
[----:B------:R-:W-:Y:S02]  /*1600*/  IMAD R15, R22, R3, R19 ;  /* 0x00000003160f7224 */ /* 0x000fe400078e0213 */
[----:B------:R-:W-:Y:S02]  /*1610*/  IMAD.MOV R20, RZ, RZ, -R16 ;  /* 0x000000ffff147224 */ /* 0x000fe400078e0a10 */
[----:B------:R-:W-:Y:S01]  /*1620*/  @!P0 IMAD.IADD R10, R10, 0x1, -R22 ;  /* 0x000000010a0a8824 */ /* 0x000fe200078e0a16 */
[C---:B------:R-:W-:Y:S01]  /*1630*/  ISETP.GT.U32.AND P0, PT, R22.reuse, R15, PT ;  /* 0x0000000f1600720c */ /* 0x040fe20003f04070 */
[----:B------:R-:W-:Y:S01]  /*1640*/  IMAD R16, R22, R18, R21 ;  /* 0x0000001216107224 */ /* 0x000fe200078e0215 */
[----:B------:R-:W-:Y:S01]  /*1650*/  IABS R21, R26 ;  /* 0x0000001a00157213 */ /* 0x000fe20000000000 */
[----:B------:R-:W-:-:S04]  /*1660*/  IMAD.HI.U32 R17, R2, R25, RZ ;  /* 0x0000001902117227 */ /* 0x000fc800078e00ff */
[--C-:B------:R-:W-:Y:S01]  /*1670*/  @!P1 IMAD.IADD R11, R11, 0x1, -R22.reuse ;  /* 0x000000010b0b9824 */ /* 0x100fe200078e0a16 */
[C---:B------:R-:W-:Y:S01]  /*1680*/  ISETP.GT.U32.AND P1, PT, R22.reuse, R16, PT ;  /* 0x000000101600720c */ /* 0x040fe20003f24070 */
[----:B------:R-:W-:Y:S02]  /*1690*/  IMAD.MOV R24, RZ, RZ, -R17 ;  /* 0x000000ffff187224 */ /* 0x000fe400078e0a11 */
[--C-:B------:R-:W-:Y:S01]  /*16a0*/  @!P6 IMAD.IADD R13, R13, 0x1, -R22.reuse ;  /* 0x000000010d0de824 */ /* 0x100fe200078e0a16 */
[C---:B------:R-:W-:Y:S01]  /*16b0*/  ISETP.GT.U32.AND P6, PT, R22.reuse, R12, PT ;  /* 0x0000000c1600720c */ /* 0x040fe20003fc4070 */
[----:B------:R-:W-:Y:S01]  /*16c0*/  IMAD R18, R22, R24, R25 ;  /* 0x0000001816127224 */ /* 0x000fe200078e0219 */
[----:B------:R-:W-:Y:S01]  /*16d0*/  IADD3 R25, R26, 0x4, RZ ;  /* 0x000000041a197810 */ /* 0x000fe20007ffe0ff */
[--C-:B------:R-:W-:Y:S01]  /*16e0*/  @!P5 IMAD.IADD R14, R14, 0x1, -R22.reuse ;  /* 0x000000010e0ed824 */ /* 0x100fe200078e0a16 */
[----:B------:R-:W-:Y:S01]  /*16f0*/  ISETP.GT.U32.AND P5, PT, R22, R13, PT ;  /* 0x0000000d1600720c */ /* 0x000fe20003fa4070 */
[----:B------:R-:W-:Y:S01]  /*1700*/  @!P0 IMAD.IADD R15, R15, 0x1, -R22 ;  /* 0x000000010f0f8824 */ /* 0x000fe200078e0a16 */
[----:B------:R-:W-:Y:S01]  /*1710*/  IABS R19, R25 ;  /* 0x0000001900137213 */ /* 0x000fe20000000000 */
[----:B------:R-:W-:Y:S01]  /*1720*/  @!P4 IMAD.MOV R10, RZ, RZ, -R10 ;  /* 0x000000ffff0ac224 */ /* 0x000fe200078e0a0a */
[----:B------:R-:W-:Y:S01]  /*1730*/  ISETP.GE.AND P0, PT, R28, RZ, PT ;  /* 0x000000ff1c00720c */ /* 0x000fe20003f06270 */
[----:B------:R-:W-:Y:S01]  /*1740*/  @!P3 IMAD.MOV R9, RZ, RZ, -R9 ;  /* 0x000000ffff09b224 */ /* 0x000fe200078e0a09 */
[----:B------:R-:W-:Y:S01]  /*1750*/  ISETP.GT.U32.AND P4, PT, R22, R15, PT ;  /* 0x0000000f1600720c */ /* 0x000fe20003f84070 */
[----:B------:R-:W-:Y:S01]  /*1760*/  @!P1 IMAD.IADD R16, R16, 0x1, -R22 ;  /* 0x0000000110109824 */ /* 0x000fe200078e0a16 */
[----:B------:R-:W-:Y:S01]  /*1770*/  ISETP.GT.U32.AND P3, PT, R22, R14, PT ;  /* 0x0000000e1600720c */ /* 0x000fe20003f64070 */
[----:B------:R-:W-:Y:S01]  /*1780*/  IMAD.HI.U32 R3, R2, R19, RZ ;  /* 0x0000001302037227 */ /* 0x000fe200078e00ff */
[----:B------:R-:W-:-:S02]  /*1790*/  ISETP.GE.AND P1, PT, R29, RZ, PT ;  /* 0x000000ff1d00720c */ /* 0x000fc40003f26270 */
[----:B------:R-:W-:Y:S01]  /*17a0*/  SHF.R.S32.HI R24, RZ, 0x6, R36 ;  /* 0x00000006ff187819 */ /* 0x000fe20000011424 */
[----:B------:R-:W-:Y:S01]  /*17b0*/  IMAD.HI.U32 R2, R2, R21, RZ ;  /* 0x0000001502027227 */ /* 0x000fe200078e00ff */
[----:B------:R-:W-:-:S03]  /*17c0*/  CS2R R28, SRZ ;  /* 0x00000000001c7805 */ /* 0x000fc6000001ff00 */
[----:B------:R-:W-:Y:S02]  /*17d0*/  IMAD R17, R22, R20, R23 ;  /* 0x0000001416117224 */ /* 0x000fe400078e0217 */
[----:B------:R-:W-:Y:S02]  /*17e0*/  IMAD.MOV R3, RZ, RZ, -R3 ;  /* 0x000000ffff037224 */ /* 0x000fe400078e0a03 */
[----:B------:R-:W-:Y:S02]  /*17f0*/  IMAD.MOV R20, RZ, RZ, -R2 ;  /* 0x000000ffff147224 */ /* 0x000fe400078e0a02 */
[--C-:B------:R-:W-:Y:S01]  /*1800*/  @!P6 IMAD.IADD R12, R12, 0x1, -R22.reuse ;  /* 0x000000010c0ce824 */ /* 0x100fe200078e0a16 */
[C---:B------:R-:W-:Y:S01]  /*1810*/  ISETP.GT.U32.AND P6, PT, R22.reuse, R17, PT ;  /* 0x000000111600720c */ /* 0x040fe20003fc4070 */
[----:B------:R-:W-:Y:S01]  /*1820*/  @!P5 IMAD.IADD R13, R13, 0x1, -R22 ;  /* 0x000000010d0dd824 */ /* 0x000fe200078e0a16 */
[C---:B------:R-:W-:Y:S01]  /*1830*/  ISETP.GT.U32.AND P5, PT, R22.reuse, R18, PT ;  /* 0x000000121600720c */ /* 0x040fe20003fa4070 */
[C---:B------:R-:W-:Y:S01]  /*1840*/  IMAD R2, R22.reuse, R3, R19 ;  /* 0x0000000316027224 */ /* 0x040fe200078e0213 */
[----:B------:R-:W-:Y:S01]  /*1850*/  SHF.R.S32.HI R3, RZ, 0x1f, R6 ;  /* 0x0000001fff037819 */ /* 0x000fe20000011406 */
[----:B------:R-:W-:-:S02]  /*1860*/  IMAD R19, R22, R20, R21 ;  /* 0x0000001416137224 */ /* 0x000fc400078e0215 */
[--C-:B------:R-:W-:Y:S01]  /*1870*/  @!P4 IMAD.IADD R15, R15, 0x1, -R22.reuse ;  /* 0x000000010f0fc824 */ /* 0x100fe200078e0a16 */
[----:B------:R-:W-:Y:S01]  /*1880*/  ISETP.GT.U32.AND P4, PT, R22, R2, PT ;  /* 0x000000021600720c */ /* 0x000fe20003f84070 */
[--C-:B------:R-:W-:Y:S01]  /*1890*/  @!P3 IMAD.IADD R14, R14, 0x1, -R22.reuse ;  /* 0x000000010e0eb824 */ /* 0x100fe200078e0a16 */
[----:B------:R-:W-:Y:S01]  /*18a0*/  ISETP.GE.AND P3, PT, R27, RZ, PT ;  /* 0x000000ff1b00720c */ /* 0x000fe20003f66270 */
[----:B------:R-:W-:Y:S01]  /*18b0*/  @!P1 IMAD.MOV R13, RZ, RZ, -R13 ;  /* 0x000000ffff0d9224 */ /* 0x000fe200078e0a0d */
[----:B------:R-:W-:Y:S01]  /*18c0*/  ISETP.GT.U32.AND P1, PT, R22, R19, PT ;  /* 0x000000131600720c */ /* 0x000fe20003f24070 */
[--C-:B------:R-:W-:Y:S01]  /*18d0*/  @!P6 IMAD.IADD R17, R17, 0x1, -R22.reuse ;  /* 0x000000011111e824 */ /* 0x100fe200078e0a16 */
[----:B------:R-:W-:Y:S01]  /*18e0*/  ISETP.GE.AND P6, PT, R30, RZ, PT ;  /* 0x000000ff1e00720c */ /* 0x000fe20003fc6270 */
[----:B------:R-:W-:Y:S01]  /*18f0*/  @!P5 IMAD.IADD R18, R18, 0x1, -R22 ;  /* 0x000000011212d824 */ /* 0x000fe200078e0a16 */
[----:B------:R-:W-:Y:S01]  /*1900*/  LEA.HI R252, R3, R6, RZ, 0x5 ;  /* 0x0000000603fc7211 */ /* 0x000fe200078f28ff */
[----:B------:R-:W-:Y:S01]  /*1910*/  @!P0 IMAD.MOV R12, RZ, RZ, -R12 ;  /* 0x000000ffff0c8224 */ /* 0x000fe200078e0a0c */
[----:B------:R-:W-:Y:S01]  /*1920*/  ISETP.GT.U32.AND P5, PT, R22, R17, PT ;  /* 0x000000111600720c */ /* 0x000fe20003fa4070 */
[----:B------:R-:W-:Y:S01]  /*1930*/  IMAD.SHL.U32 R26, R36, 0x100, RZ ;  /* 0x00000100241a7824 */ /* 0x000fe200078e00ff */
[----:B------:R-:W-:Y:S01]  /*1940*/  ISETP.GT.U32.AND P0, PT, R22, R18, PT ;  /* 0x000000121600720c */ /* 0x000fe20003f04070 */
[--C-:B------:R-:W-:Y:S01]  /*1950*/  @!P4 IMAD.IADD R2, R2, 0x1, -R22.reuse ;  /* 0x000000010202c824 */ /* 0x100fe200078e0a16 */
[----:B------:R-:W-:Y:S01]  /*1960*/  LOP3.LUT R3, R186, 0x10, RZ, 0xc0, !PT ;  /* 0x00000010ba037812 */ /* 0x000fe200078ec0ff */
[----:B------:R-:W-:Y:S01]  /*1970*/  @!P3 IMAD.MOV R11, RZ, RZ, -R11 ;  /* 0x000000ffff0bb224 */ /* 0x000fe200078e0a0b */
[C---:B------:R-:W-:Y:S01]  /*1980*/  ISETP.GT.U32.AND P3, PT, R22.reuse, R16, PT ;  /* 0x000000101600720c */ /* 0x040fe20003f64070 */
[----:B------:R-:W-:Y:S01]  /*1990*/  @!P1 IMAD.IADD R19, R19, 0x1, -R22 ;  /* 0x0000000113139824 */ /* 0x000fe200078e0a16 */
[C---:B------:R-:W-:Y:S01]  /*19a0*/  ISETP.GT.U32.AND P4, PT, R22.reuse, R2, PT ;  /* 0x000000021600720c */ /* 0x040fe20003f84070 */
[----:B------:R-:W-:Y:S01]  /*19b0*/  @!P6 IMAD.MOV R14, RZ, RZ, -R14 ;  /* 0x000000ffff0ee224 */ /* 0x000fe200078e0a0e */
[----:B------:R-:W-:Y:S01]  /*19c0*/  LOP3.LUT R21, R3, 0x60, R36, 0xf8, !PT ;  /* 0x0000006003157812 */ /* 0x000fe200078ef824 */
[----:B------:R-:W-:Y:S01]  /*19d0*/  STL [R1+0x1f4], R26 ;  /* 0x0001f41a01007387 */ /* 0x000fe20000100800 */
[----:B------:R-:W-:Y:S01]  /*19e0*/  ISETP.GT.U32.AND P1, PT, R22, R19, PT ;  /* 0x000000131600720c */ /* 0x000fe20003f24070 */
[--C-:B------:R-:W-:Y:S01]  /*19f0*/  @!P5 IMAD.IADD R17, R17, 0x1, -R22.reuse ;  /* 0x000000011111d824 */ /* 0x100fe200078e0a16 */
[----:B------:R-:W-:Y:S01]  /*1a00*/  SGXT R3, R24, 0x1 ;  /* 0x000000011803781a */ /* 0x000fe20000000200 */
[--C-:B------:R-:W-:Y:S01]  /*1a10*/  @!P0 IMAD.IADD R18, R18, 0x1, -R22.reuse ;  /* 0x0000000112128824 */ /* 0x100fe200078e0a16 */
[----:B------:R-:W-:Y:S01]  /*1a20*/  ISETP.GE.AND P5, PT, R33, RZ, PT ;  /* 0x000000ff2100720c */ /* 0x000fe20003fa6270 */
[----:B------:R-:W-:Y:S01]  /*1a30*/  IMAD R70, R70, c[0x0][0x184], RZ ;  /* 0x0000610046467a24 */ /* 0x000fe200078e02ff */
[----:B------:R-:W-:Y:S01]  /*1a40*/  ISETP.GE.AND P0, PT, R34, RZ, PT ;  /* 0x000000ff2200720c */ /* 0x000fe20003f06270 */
[--C-:B------:R-:W-:Y:S01]  /*1a50*/  @!P3 IMAD.IADD R16, R16, 0x1, -R22.reuse ;  /* 0x000000011010b824 */ /* 0x100fe200078e0a16 */
[----:B------:R-:W-:Y:S01]  /*1a60*/  LOP3.LUT R3, R3, 0x90, RZ, 0xc0, !PT ;  /* 0x0000009003037812 */ /* 0x000fe200078ec0ff */
[----:B------:R-:W-:Y:S01]  /*1a70*/  @!P4 IMAD.IADD R2, R2, 0x1, -R22 ;  /* 0x000000010202c824 */ /* 0x000fe200078e0a16 */
[----:B------:R-:W-:Y:S01]  /*1a80*/  ISETP.GE.AND P6, PT, R31, RZ, PT ;  /* 0x000000ff1f00720c */ /* 0x000fe20003fc6270 */
[----:B------:R-:W-:Y:S01]  /*1a90*/  IMAD.WIDE R190, R72, 0x2, RZ ;  /* 0x0000000248be7825 */ /* 0x000fe200078e02ff */
[----:B------:R-:W-:Y:S01]  /*1aa0*/  ISETP.GE.AND P3, PT, R32, RZ, PT ;  /* 0x000000ff2000720c */ /* 0x000fe20003f66270 */
[----:B------:R-:W-:Y:S01]  /*1ab0*/  CS2R R34, SRZ ;  /* 0x0000000000227805 */ /* 0x000fe2000001ff00 */
[----:B------:R-:W-:Y:S01]  /*1ac0*/  LOP3.LUT R184, R3, 0x7e, R186, 0x78, !PT ;  /* 0x0000007e03b87812 */ /* 0x000fe200078e78ba */
[----:B------:R-:W-:Y:S01]  /*1ad0*/  @!P1 IMAD.IADD R19, R19, 0x1, -R22 ;  /* 0x0000000113139824 */ /* 0x000fe200078e0a16 */
[----:B------:R-:W-:Y:S01]  /*1ae0*/  ISETP.NE.AND P4, PT, RZ, c[0x0][0x17c], PT ;  /* 0x00005f00ff007a0c */ /* 0x000fe20003f85270 */
[----:B------:R-:W-:Y:S01]  /*1af0*/  @!P5 IMAD.MOV R17, RZ, RZ, -R17 ;  /* 0x000000ffff11d224 */ /* 0x000fe200078e0a11 */
[----:B------:R-:W-:Y:S01]  /*1b00*/  LOP3.LUT R3, RZ, c[0x0][0x17c], RZ, 0x33, !PT ;  /* 0x00005f00ff037a12 */ /* 0x000fe200078e33ff */
[----:B------:R-:W-:Y:S01]  /*1b10*/  @!P0 IMAD.MOV R18, RZ, RZ, -R18 ;  /* 0x000000ffff128224 */ /* 0x000fe200078e0a12 */
[----:B------:R-:W-:Y:S01]  /*1b20*/  ISETP.GE.AND P1, PT, R25, RZ, PT ;  /* 0x000000ff1900720c */ /* 0x000fe20003f26270 */
[----:B------:R-:W-:Y:S01]  /*1b30*/  @!P2 IMAD.MOV R19, RZ, RZ, -R19 ;  /* 0x000000ffff13a224 */ /* 0x000fe200078e0a13 */
[C---:B------:R-:W-:Y:S01]  /*1b40*/  SEL R74, R3.reuse, R4, !P4 ;  /* 0x00000004034a7207 */ /* 0x040fe20006000000 */
[----:B------:R-:W-:Y:S01]  /*1b50*/  @!P6 IMAD.MOV R15, RZ, RZ, -R15 ;  /* 0x000000ffff0fe224 */ /* 0x000fe200078e0a0f */
[C---:B------:R-:W-:Y:S01]  /*1b60*/  SEL R76, R3.reuse, R5, !P4 ;  /* 0x00000005034c7207 */ /* 0x040fe20006000000 */
[----:B------:R-:W-:Y:S01]  /*1b70*/  @!P3 IMAD.MOV R16, RZ, RZ, -R16 ;  /* 0x000000ffff10b224 */ /* 0x000fe200078e0a10 */
[C---:B------:R-:W-:Y:S01]  /*1b80*/  SEL R78, R3.reuse, R7, !P4 ;  /* 0x00000007034e7207 */ /* 0x040fe20006000000 */
[----:B------:R-:W-:Y:S01]  /*1b90*/  IMAD R74, R74, c[0x0][0x190], RZ ;  /* 0x000064004a4a7a24 */ /* 0x000fe200078e02ff */
        /* <DEDUP_REMOVED lines=9> */
[----:B------:R-:W-:Y:S01]  /*1c30*/  @!P1 IMAD.MOV R2, RZ, RZ, -R2 ;  /* 0x000000ffff029224 */ /* 0x000fe200078e0a02 */
[C---:B------:R-:W-:Y:S01]  /*1c40*/  SEL R175, R3.reuse, R18, !P4 ;  /* 0x0000001203af7207 */ /* 0x040fe20006000000 */
[----:B------:R-:W-:Y:S01]  /*1c50*/  IMAD R80, R80, c[0x0][0x190], RZ ;  /* 0x0000640050507a24 */ /* 0x000fe200078e02ff */
[C---:B------:R-:W-:Y:S01]  /*1c60*/  SEL R170, R3.reuse, R13, !P4 ;  /* 0x0000000d03aa7207 */ /* 0x040fe20006000000 */
[----:B------:R-:W-:Y:S01]  /*1c70*/  IMAD R82, R82, c[0x0][0x190], RZ ;  /* 0x0000640052527a24 */ /* 0x000fe200078e02ff */
[----:B------:R-:W-:Y:S01]  /*1c80*/  SEL R171, R3, R14, !P4 ;  /* 0x0000000e03ab7207 */ /* 0x000fe20006000000 */
[----:B------:R-:W-:Y:S01]  /*1c90*/  IMAD R174, R174, c[0x0][0x190], RZ ;  /* 0x00006400aeae7a24 */ /* 0x000fe200078e02ff */
[----:B------:R-:W-:Y:S01]  /*1ca0*/  LEA R180, P2, R74, c[0x0][0x168], 0x1 ;  /* 0x00005a004ab47a11 */ /* 0x000fe200078408ff */
[----:B------:R-:W-:Y:S01]  /*1cb0*/  IMAD R175, R175, c[0x0][0x190], RZ ;  /* 0x00006400afaf7a24 */ /* 0x000fe200078e02ff */
[C---:B------:R-:W-:Y:S01]  /*1cc0*/  SEL R172, R3.reuse, R15, !P4 ;  /* 0x0000000f03ac7207 */ /* 0x040fe20006000000 */
[----:B------:R-:W-:Y:S01]  /*1cd0*/  IMAD R170, R170, c[0x0][0x190], RZ ;  /* 0x00006400aaaa7a24 */ /* 0x000fe200078e02ff */
[----:B------:R-:W-:Y:S01]  /*1ce0*/  SEL R173, R3, R16, !P4 ;  /* 0x0000001003ad7207 */ /* 0x000fe20006000000 */
[----:B------:R-:W-:Y:S01]  /*1cf0*/  IMAD R171, R171, c[0x0][0x190], RZ ;  /* 0x00006400abab7a24 */ /* 0x000fe200078e02ff */
[----:B------:R-:W-:Y:S01]  /*1d00*/  LOP3.LUT R178, R184, 0x20, RZ, 0x3c, !PT ;  /* 0x00000020b8b27812 */ /* 0x000fe200078e3cff */
[----:B------:R-:W-:Y:S01]  /*1d10*/  STL [R1+0x1f0], R180 ;  /* 0x0001f0b401007387 */ /* 0x000fe20000100800 */
[----:B------:R-:W-:Y:S01]  /*1d20*/  LEA R179, P1, R76, c[0x0][0x168], 0x1 ;  /* 0x00005a004cb37a11 */ /* 0x000fe200078208ff */
[----:B------:R-:W-:Y:S01]  /*1d30*/  IMAD R172, R172, c[0x0][0x190], RZ ;  /* 0x00006400acac7a24 */ /* 0x000fe200078e02ff */
[----:B------:R-:W-:Y:S01]  /*1d40*/  SEL R168, R3, R12, !P4 ;  /* 0x0000000c03a87207 */ /* 0x000fe20006000000 */
[----:B------:R-:W-:Y:S01]  /*1d50*/  IMAD R173, R173, c[0x0][0x190], RZ ;  /* 0x00006400adad7a24 */ /* 0x000fe200078e02ff */
[----:B------:R-:W-:Y:S01]  /*1d60*/  LEA R178, P0, R78, c[0x0][0x168], 0x1 ;  /* 0x00005a004eb27a11 */ /* 0x000fe200078008ff */
[----:B------:R-:W-:Y:S01]  /*1d70*/  STL [R1+0x1e8], R179 ;  /* 0x0001e8b301007387 */ /* 0x000fe20000100800 */
[----:B------:R-:W-:Y:S01]  /*1d80*/  LEA R223, P5, R84, c[0x0][0x168], 0x1 ;  /* 0x00005a0054df7a11 */ /* 0x000fe200078a08ff */
[----:B------:R-:W-:Y:S01]  /*1d90*/  IMAD R168, R168, c[0x0][0x190], RZ ;  /* 0x00006400a8a87a24 */ /* 0x000fe200078e02ff */
[----:B------:R-:W-:Y:S01]  /*1da0*/  LEA R219, P3, R86, c[0x0][0x168], 0x1 ;  /* 0x00005a0056db7a11 */ /* 0x000fe200078608ff */
[----:B------:R0:W-:Y:S01]  /*1db0*/  STL [R1+0x1e0], R178 ;  /* 0x0001e0b201007387 */ /* 0x0001e20000100800 */
[C---:B------:R-:W-:Y:S01]  /*1dc0*/  SEL R176, R3.reuse, R2, !P4 ;  /* 0x0000000203b07207 */ /* 0x040fe20006000000 */
[----:B------:R-:W-:Y:S01]  /*1dd0*/  IMAD.WIDE R188, R70, 0x2, RZ ;  /* 0x0000000246bc7825 */ /* 0x000fe200078e02ff */
[----:B------:R-:W-:Y:S01]  /*1de0*/  SEL R177, R3, R19, !P4 ;  /* 0x0000001303b17207 */ /* 0x000fe20006000000 */
[----:B------:R-:W-:Y:S01]  /*1df0*/  CS2R R32, SRZ ;  /* 0x0000000000207805 */ /* 0x000fe2000001ff00 */
[----:B------:R-:W-:Y:S01]  /*1e00*/  LEA R248, P4, R80, c[0x0][0x168], 0x1 ;  /* 0x00005a0050f87a11 */ /* 0x000fe200078808ff */
[----:B------:R-:W-:Y:S01]  /*1e10*/  IMAD.SHL.U32 R3, R246, 0x10, RZ ;  /* 0x00000010f6037824 */ /* 0x000fe200078e00ff */
[----:B------:R-:W-:Y:S01]  /*1e20*/  LEA R243, P6, R82, c[0x0][0x168], 0x1 ;  /* 0x00005a0052f37a11 */ /* 0x000fe200078c08ff */
[----:B------:R-:W-:Y:S01]  /*1e30*/  IMAD R2, R246, 0xf, RZ ;  /* 0x0000000ff6027824 */ /* 0x000fe200078e02ff */
[----:B------:R-:W-:Y:S01]  /*1e40*/  LEA.HI.X.SX32 R221, R84, c[0x0][0x16c], 0x1, P5 ;  /* 0x00005b0054dd7a11 */ /* 0x000fe200028f0eff */
[----:B------:R-:W-:Y:S01]  /*1e50*/  IMAD R64, R246, 0x5, RZ ;  /* 0x00000005f6407824 */ /* 0x000fe200078e02ff */
[----:B0-----:R-:W-:Y:S01]  /*1e60*/  LEA.HI.X.SX32 R178, R74, c[0x0][0x16c], 0x1, P2 ;  /* 0x00005b004ab27a11 */ /* 0x001fe200010f0eff */
[----:B------:R-:W-:Y:S01]  /*1e70*/  IMAD.SHL.U32 R65, R246, 0x4, RZ ;  /* 0x00000004f6417824 */ /* 0x000fe200078e00ff */
[----:B------:R-:W-:Y:S01]  /*1e80*/  LEA.HI.X.SX32 R217, R86, c[0x0][0x16c], 0x1, P3 ;  /* 0x00005b0056d97a11 */ /* 0x000fe200018f0eff */
[----:B------:R-:W-:Y:S01]  /*1e90*/  IMAD.SHL.U32 R20, R36, 0x8, RZ ;  /* 0x0000000824147824 */ /* 0x000fe200078e00ff */
[----:B------:R-:W-:Y:S01]  /*1ea0*/  LEA.HI.X.SX32 R74, R76, c[0x0][0x16c], 0x1, P1 ;  /* 0x00005b004c4a7a11 */ /* 0x000fe200008f0eff */
[----:B------:R-:W-:Y:S01]  /*1eb0*/  STL [R1+0x1ec], R178 ;  /* 0x0001ecb201007387 */ /* 0x000fe20000100800 */
[----:B------:R-:W-:Y:S01]  /*1ec0*/  LEA.HI.X.SX32 R249, R78, c[0x0][0x16c], 0x1, P0 ;  /* 0x00005b004ef97a11 */ /* 0x000fe200000f0eff */
[----:B------:R-:W-:Y:S01]  /*1ed0*/  IMAD R66, R246, 0x3, RZ ;  /* 0x00000003f6427824 */ /* 0x000fe200078e02ff */
[----:B------:R-:W-:Y:S01]  /*1ee0*/  LEA R200, P5, R174, c[0x0][0x168], 0x1 ;  /* 0x00005a00aec87a11 */ /* 0x000fe200078a08ff */
[----:B------:R-:W-:Y:S01]  /*1ef0*/  STL [R1+0x1e4], R74 ;  /* 0x0001e44a01007387 */ /* 0x000fe20000100800 */
[----:B------:R-:W-:Y:S01]  /*1f00*/  LEA R198, P3, R175, c[0x0][0x168], 0x1 ;  /* 0x00005a00afc67a11 */ /* 0x000fe200078608ff */
[----:B------:R-:W-:Y:S01]  /*1f10*/  IMAD.SHL.U32 R68, R246, 0x2, RZ ;  /* 0x00000002f6447824 */ /* 0x000fe200078e00ff */
[----:B------:R-:W-:Y:S01]  /*1f20*/  LEA R211, P1, R170, c[0x0][0x168], 0x1 ;  /* 0x00005a00aad37a11 */ /* 0x000fe200078208ff */
[----:B------:R-:W-:Y:S01]  /*1f30*/  IMAD R176, R176, c[0x0][0x190], RZ ;  /* 0x00006400b0b07a24 */ /* 0x000fe200078e02ff */
[----:B------:R-:W-:Y:S01]  /*1f40*/  LEA R207, P0, R171, c[0x0][0x168], 0x1 ;  /* 0x00005a00abcf7a11 */ /* 0x000fe200078008ff */
[----:B------:R-:W-:Y:S01]  /*1f50*/  IMAD R177, R177, c[0x0][0x190], RZ ;  /* 0x00006400b1b17a24 */ /* 0x000fe200078e02ff */
[----:B------:R-:W-:Y:S01]  /*1f60*/  LEA.HI.X.SX32 R245, R80, c[0x0][0x16c], 0x1, P4 ;  /* 0x00005b0050f57a11 */ /* 0x000fe200020f0eff */
[--C-:B------:R-:W-:Y:S01]  /*1f70*/  IMAD.WIDE R250, R246, 0x2, R190.reuse ;  /* 0x00000002f6fa7825 */ /* 0x100fe200078e02be */
[----:B------:R-:W-:Y:S01]  /*1f80*/  LEA.HI.X.SX32 R242, R82, c[0x0][0x16c], 0x1, P6 ;  /* 0x00005b0052f27a11 */ /* 0x000fe200030f0eff */
[----:B------:R-:W-:Y:S01]  /*1f90*/  CS2R R30, SRZ ;  /* 0x00000000001e7805 */ /* 0x000fe2000001ff00 */
[----:B------:R-:W-:Y:S01]  /*1fa0*/  LEA R204, P4, R172, c[0x0][0x168], 0x1 ;  /* 0x00005a00accc7a11 */ /* 0x000fe200078808ff */
[----:B------:R-:W-:Y:S01]  /*1fb0*/  CS2R R24, SRZ ;  /* 0x0000000000187805 */ /* 0x000fe2000001ff00 */
[----:B------:R-:W-:Y:S01]  /*1fc0*/  LEA R202, P6, R173, c[0x0][0x168], 0x1 ;  /* 0x00005a00adca7a11 */ /* 0x000fe200078c08ff */
[----:B------:R-:W-:Y:S01]  /*1fd0*/  CS2R R16, SRZ ;  /* 0x0000000000107805 */ /* 0x000fe2000001ff00 */
[----:B------:R-:W-:Y:S01]  /*1fe0*/  LEA R215, P2, R168, c[0x0][0x168], 0x1 ;  /* 0x00005a00a8d77a11 */ /* 0x000fe200078408ff */
[----:B------:R-:W-:Y:S01]  /*1ff0*/  CS2R R18, SRZ ;  /* 0x0000000000127805 */ /* 0x000fe2000001ff00 */
[----:B------:R-:W-:Y:S01]  /*2000*/  LEA.HI.X.SX32 R199, R174, c[0x0][0x16c], 0x1, P5 ;  /* 0x00005b00aec77a11 */ /* 0x000fe200028f0eff */
[----:B------:R-:W-:Y:S01]  /*2010*/  CS2R R12, SRZ ;  /* 0x00000000000c7805 */ /* 0x000fe2000001ff00 */
[----:B------:R-:W-:Y:S01]  /*2020*/  LEA.HI.X.SX32 R197, R175, c[0x0][0x16c], 0x1, P3 ;  /* 0x00005b00afc57a11 */ /* 0x000fe200018f0eff */
[----:B------:R-:W-:Y:S01]  /*2030*/  IMAD.WIDE R174, R169, 0x2, R190 ;  /* 0x00000002a9ae7825 */ /* 0x000fe200078e02be */
[----:B------:R-:W-:Y:S01]  /*2040*/  LEA.HI.X.SX32 R209, R170, c[0x0][0x16c], 0x1, P1 ;  /* 0x00005b00aad17a11 */ /* 0x000fe200008f0eff */
[----:B------:R-:W-:Y:S01]  /*2050*/  CS2R R14, SRZ ;  /* 0x00000000000e7805 */ /* 0x000fe2000001ff00 */
[----:B------:R-:W-:Y:S01]  /*2060*/  LEA.HI.X.SX32 R205, R171, c[0x0][0x16c], 0x1, P0 ;  /* 0x00005b00abcd7a11 */ /* 0x000fe200000f0eff */
[----:B------:R-:W-:Y:S01]  /*2070*/  IMAD.WIDE R170, R169, 0x2, R188 ;  /* 0x00000002a9aa7825 */ /* 0x000fe200078e02bc */
[----:B------:R-:W-:Y:S01]  /*2080*/  LEA.HI.X.SX32 R203, R172, c[0x0][0x16c], 0x1, P4 ;  /* 0x00005b00accb7a11 */ /* 0x000fe200020f0eff */
[----:B------:R-:W-:Y:S01]  /*2090*/  STL.64 [R1+0x1d8], R174 ;  /* 0x0001d8ae01007387 */ /* 0x000fe20000100a00 */
[----:B------:R-:W-:Y:S01]  /*20a0*/  LEA.HI.X.SX32 R201, R173, c[0x0][0x16c], 0x1, P6 ;  /* 0x00005b00adc97a11 */ /* 0x000fe200030f0eff */
[C---:B------:R-:W-:Y:S01]  /*20b0*/  IMAD.WIDE R172, R87.reuse, 0x2, R190 ;  /* 0x0000000257ac7825 */ /* 0x040fe200078e02be */
[----:B------:R-:W-:Y:S01]  /*20c0*/  LEA.HI.X.SX32 R213, R168, c[0x0][0x16c], 0x1, P2 ;  /* 0x00005b00a8d57a11 */ /* 0x000fe200010f0eff */
[----:B------:R0:W-:Y:S01]  /*20d0*/  STL.64 [R1+0x1d0], R170 ;  /* 0x0001d0aa01007387 */ /* 0x0001e20000100a00 */
[----:B------:R-:W-:Y:S01]  /*20e0*/  LOP3.LUT R6, R36, 0x7, RZ, 0xc0, !PT ;  /* 0x0000000724067812 */ /* 0x000fe200078ec0ff */
[--C-:B------:R-:W-:Y:S01]  /*20f0*/  IMAD.WIDE R168, R87, 0x2, R188.reuse ;  /* 0x0000000257a87825 */ /* 0x100fe200078e02bc */
[----:B------:R-:W-:Y:S01]  /*2100*/  LOP3.LUT R23, R20, 0x30, RZ, 0xc0, !PT ;  /* 0x0000003014177812 */ /* 0x000fe200078ec0ff */
[----:B------:R-:W-:Y:S01]  /*2110*/  STL.64 [R1+0x1c8], R172 ;  /* 0x0001c8ac01007387 */ /* 0x000fe20000100a00 */
[----:B------:R-:W-:Y:S01]  /*2120*/  LOP3.LUT R187, R26, 0x1000, RZ, 0xc0, !PT ;  /* 0x000010001abb7812 */ /* 0x000fe200078ec0ff */
[----:B------:R-:W-:Y:S01]  /*2130*/  IMAD.WIDE R86, R85, 0x2, R188 ;  /* 0x0000000255567825 */ /* 0x000fe200078e02bc */
[----:B------:R-:W-:Y:S01]  /*2140*/  LEA R196, P2, R176, c[0x0][0x168], 0x1 ;  /* 0x00005a00b0c47a11 */ /* 0x000fe200078408ff */
[----:B------:R1:W-:Y:S01]  /*2150*/  STL.64 [R1+0x1c0], R168 ;  /* 0x0001c0a801007387 */ /* 0x0003e20000100a00 */
[----:B------:R-:W-:Y:S01]  /*2160*/  LEA R194, P1, R177, c[0x0][0x168], 0x1 ;  /* 0x00005a00b1c27a11 */ /* 0x000fe200078208ff */
[----:B------:R-:W-:Y:S01]  /*2170*/  IMAD R20, R6, 0x210, RZ ;  /* 0x0000021006147824 */ /* 0x000fe200078e02ff */
[----:B------:R-:W-:Y:S01]  /*2180*/  CS2R R36, SRZ ;  /* 0x0000000000247805 */ /* 0x000fe2000001ff00 */
[----:B0-----:R-:W-:Y:S01]  /*2190*/  IMAD.WIDE R170, R85, 0x2, R190 ;  /* 0x0000000255aa7825 */ /* 0x001fe200078e02be */
[----:B------:R-:W-:Y:S01]  /*21a0*/  CS2R R26, SRZ ;  /* 0x00000000001a7805 */ /* 0x000fe2000001ff00 */
[----:B------:R-:W-:Y:S01]  /*21b0*/  CS2R R8, SRZ ;  /* 0x0000000000087805 */ /* 0x000fe2000001ff00 */
[----:B------:R-:W-:Y:S01]  /*21c0*/  LOP3.LUT R20, R20, R21, RZ, 0x3c, !PT ;  /* 0x0000001514147212 */ /* 0x000fe200078e3cff */
[C---:B------:R-:W-:Y:S01]  /*21d0*/  IMAD.WIDE R84, R83.reuse, 0x2, R188 ;  /* 0x0000000253547825 */ /* 0x040fe200078e02bc */
[----:B------:R-:W-:Y:S01]  /*21e0*/  STL.64 [R1+0x1b8], R170 ;  /* 0x0001b8aa01007387 */ /* 0x000fe20000100a00 */
[----:B------:R-:W-:Y:S01]  /*21f0*/  CS2R R10, SRZ ;  /* 0x00000000000a7805 */ /* 0x000fe2000001ff00 */
[----:B------:R-:W-:Y:S01]  /*2200*/  CS2R R4, SRZ ;  /* 0x0000000000047805 */ /* 0x000fe2000001ff00 */
[----:B-1----:R-:W-:Y:S01]  /*2210*/  IMAD.WIDE R168, R83, 0x2, R190 ;  /* 0x0000000253a87825 */ /* 0x002fe200078e02be */
[----:B------:R0:W-:Y:S01]  /*2220*/  STL.64 [R1+0x1b0], R86 ;  /* 0x0001b05601007387 */ /* 0x0001e20000100a00 */
[----:B------:R-:W-:-:S02]  /*2230*/  SHF.R.S32.HI R252, RZ, 0x5, R252 ;  /* 0x00000005fffc7819 */ /* 0x000fc400000114fc */
[----:B------:R-:W-:Y:S01]  /*2240*/  IMAD.WIDE R82, R81, 0x2, R188 ;  /* 0x0000000251527825 */ /* 0x000fe200078e02bc */
[----:B------:R-:W-:Y:S01]  /*2250*/  STL.64 [R1+0x1a8], R168 ;  /* 0x0001a8a801007387 */ /* 0x000fe20000100a00 */
[----:B------:R-:W-:Y:S02]  /*2260*/  LEA.HI.X.SX32 R195, R176, c[0x0][0x16c], 0x1, P2 ;  /* 0x00005b00b0c37a11 */ /* 0x000fe400010f0eff */
[----:B------:R-:W-:Y:S01]  /*2270*/  IMAD R23, R6, 0x40, R23 ;  /* 0x0000004006177824 */ /* 0x000fe200078e0217 */
[----:B------:R1:W-:Y:S01]  /*2280*/  STL.64 [R1+0x1a0], R84 ;  /* 0x0001a05401007387 */ /* 0x0003e20000100a00 */
[----:B------:R-:W-:Y:S01]  /*2290*/  IMAD.IADD R187, R187, 0x1, R20 ;  /* 0x00000001bbbb7824 */ /* 0x000fe200078e0214 */
[----:B------:R-:W-:Y:S01]  /*22a0*/  CS2R R6, SRZ ;  /* 0x0000000000067805 */ /* 0x000fe2000001ff00 */
[----:B------:R-:W-:Y:S01]  /*22b0*/  CS2R R20, SRZ ;  /* 0x0000000000147805 */ /* 0x000fe2000001ff00 */
[----:B0-----:R-:W-:Y:S01]  /*22c0*/  IMAD.WIDE R86, R81, 0x2, R190 ;  /* 0x0000000251567825 */ /* 0x001fe200078e02be */
[----:B------:R-:W-:-:S02]  /*22d0*/  LOP3.LUT R186, R23, 0x30, R186, 0x78, !PT ;  /* 0x0000003017ba7812 */ /* 0x000fc400078e78ba */
[----:B------:R-:W-:Y:S01]  /*22e0*/  CS2R R22, SRZ ;  /* 0x0000000000167805 */ /* 0x000fe2000001ff00 */
[----:B------:R-:W-:Y:S01]  /*22f0*/  IMAD.WIDE R80, R79, 0x2, R188 ;  /* 0x000000024f507825 */ /* 0x000fe200078e02bc */
[----:B------:R-:W-:Y:S01]  /*2300*/  STL.64 [R1+0x198], R86 ;  /* 0x0001985601007387 */ /* 0x000fe20000100a00 */
[----:B------:R-:W-:Y:S02]  /*2310*/  LEA.HI.X.SX32 R192, R177, c[0x0][0x16c], 0x1, P1 ;  /* 0x00005b00b1c07a11 */ /* 0x000fe400008f0eff */
[----:B-1----:R-:W-:Y:S01]  /*2320*/  IMAD.WIDE R84, R79, 0x2, R190 ;  /* 0x000000024f547825 */ /* 0x002fe200078e02be */
[----:B------:R0:W-:Y:S03]  /*2330*/  STL.64 [R1+0x190], R82 ;  /* 0x0001905201007387 */ /* 0x0001e60000100a00 */
[C-C-:B------:R-:W-:Y:S01]  /*2340*/  IMAD.WIDE R78, R77.reuse, 0x2, R188.reuse ;  /* 0x000000024d4e7825 */ /* 0x140fe200078e02bc */
[----:B------:R-:W-:Y:S03]  /*2350*/  STL.64 [R1+0x188], R84 ;  /* 0x0001885401007387 */ /* 0x000fe60000100a00 */
[----:B------:R-:W-:Y:S01]  /*2360*/  IMAD.WIDE R246, R246, 0x2, R188 ;  /* 0x00000002f6f67825 */ /* 0x000fe200078e02bc */
[----:B------:R1:W-:Y:S03]  /*2370*/  STL.64 [R1+0x180], R80 ;  /* 0x0001805001007387 */ /* 0x0003e60000100a00 */
[----:B0-----:R-:W-:-:S04]  /*2380*/  IMAD.WIDE R82, R77, 0x2, R190 ;  /* 0x000000024d527825 */ /* 0x001fc800078e02be */
[C---:B------:R-:W-:Y:S01]  /*2390*/  IMAD.WIDE R76, R75.reuse, 0x2, R188 ;  /* 0x000000024b4c7825 */ /* 0x040fe200078e02bc */
[----:B------:R-:W-:Y:S03]  /*23a0*/  STL.64 [R1+0x178], R82 ;  /* 0x0001785201007387 */ /* 0x000fe60000100a00 */
[----:B-1----:R-:W-:Y:S01]  /*23b0*/  IMAD.WIDE R80, R75, 0x2, R190 ;  /* 0x000000024b507825 */ /* 0x002fe200078e02be */
[----:B------:R0:W-:Y:S03]  /*23c0*/  STL.64 [R1+0x170], R78 ;  /* 0x0001704e01007387 */ /* 0x0001e60000100a00 */
[C---:B------:R-:W-:Y:S01]  /*23d0*/  IMAD.WIDE R74, R73.reuse, 0x2, R188 ;  /* 0x00000002494a7825 */ /* 0x040fe200078e02bc */
[----:B------:R-:W-:Y:S04]  /*23e0*/  STL.64 [R1+0x168], R80 ;  /* 0x0001685001007387 */ /* 0x000fe80000100a00 */
[----:B------:R1:W-:Y:S01]  /*23f0*/  STL.64 [R1+0x160], R76 ;  /* 0x0001604c01007387 */ /* 0x0003e20000100a00 */
        /* <DEDUP_REMOVED lines=8> */
[----:B0-----:R-:W-:-:S05]  /*2480*/  IMAD.WIDE R74, R69, 0x2, R190 ;  /* 0x00000002454a7825 */ /* 0x001fca00078e02be */
[----:B------:R0:W-:Y:S01]  /*2490*/  STL.64 [R1+0x138], R74 ;  /* 0x0001384a01007387 */ /* 0x0001e20000100a00 */
[----:B-1----:R-:W-:-:S03]  /*24a0*/  IMAD.WIDE R72, R67, 0x2, R190 ;  /* 0x0000000243487825 */ /* 0x002fc600078e02be */
[----:B------:R1:W-:Y:S04]  /*24b0*/  STL.64 [R1+0x130], R70 ;  /* 0x0001304601007387 */ /* 0x0003e80000100a00 */
[----:B------:R2:W-:Y:S01]  /*24c0*/  STL.64 [R1+0x128], R72 ;  /* 0x0001284801007387 */ /* 0x0005e20000100a00 */
[----:B0-----:R-:W-:-:S04]  /*24d0*/  IMAD.WIDE R74, R67, 0x2, R188 ;  /* 0x00000002434a7825 */ /* 0x001fc800078e02bc */
[C---:B-1----:R-:W-:Y:S01]  /*24e0*/  IMAD.WIDE R70, R63.reuse, 0x2, R190 ;  /* 0x000000023f467825 */ /* 0x042fe200078e02be */
[----:B------:R0:W-:Y:S03]  /*24f0*/  STL.64 [R1+0x120], R74 ;  /* 0x0001204a01007387 */ /* 0x0001e60000100a00 */
[----:B--2---:R-:W-:Y:S01]  /*2500*/  IMAD.WIDE R72, R63, 0x2, R188 ;  /* 0x000000023f487825 */ /* 0x004fe200078e02bc */
[----:B------:R1:W-:Y:S04]  /*2510*/  STL.64 [R1+0x118], R70 ;  /* 0x0001184601007387 */ /* 0x0003e80000100a00 */
[----:B------:R2:W-:Y:S01]  /*2520*/  STL.64 [R1+0x110], R72 ;  /* 0x0001104801007387 */ /* 0x0005e20000100a00 */
[----:B0-----:R-:W-:-:S04]  /*2530*/  IMAD.WIDE R74, R59, 0x2, R190 ;  /* 0x000000023b4a7825 */ /* 0x001fc800078e02be */
[----:B-1----:R-:W-:Y:S01]  /*2540*/  IMAD.WIDE R70, R59, 0x2, R188 ;  /* 0x000000023b467825 */ /* 0x002fe200078e02bc */
[----:B------:R0:W-:Y:S03]  /*2550*/  STL.64 [R1+0x108], R74 ;  /* 0x0001084a01007387 */ /* 0x0001e60000100a00 */
[C---:B--2---:R-:W-:Y:S01]  /*2560*/  IMAD.WIDE R72, R55.reuse, 0x2, R190 ;  /* 0x0000000237487825 */ /* 0x044fe200078e02be */
        /* <DEDUP_REMOVED lines=10> */
[----:B------:R-:W-:Y:S03]  /*2610*/  STL.64 [R1+0xd8], R74 ;  /* 0x0000d84a01007387 */ /* 0x000fe60000100a00 */
[C---:B--2---:R-:W-:Y:S01]  /*2620*/  IMAD.WIDE R72, R52.reuse, 0x2, R190 ;  /* 0x0000000234487825 */ /* 0x044fe200078e02be */
[----:B------:R0:W-:Y:S03]  /*2630*/  STL.64 [R1+0xd0], R70 ;  /* 0x0000d04601007387 */ /* 0x0001e60000100a00 */
[----:B------:R-:W-:Y:S01]  /*2640*/  IMAD.WIDE R2, R52, 0x2, R188 ;  /* 0x0000000234027825 */ /* 0x000fe200078e02bc */
[----:B------:R-:W-:Y:S04]  /*2650*/  STL.64 [R1+0xc8], R72 ;  /* 0x0000c84801007387 */ /* 0x000fe80000100a00 */
[----:B------:R1:W-:Y:S01]  /*2660*/  STL.64 [R1+0xc0], R2 ;  /* 0x0000c00201007387 */ /* 0x0003e20000100a00 */
[----:B0-----:R-:W-:-:S04]  /*2670*/  IMAD.WIDE R70, R53, 0x2, R190 ;  /* 0x0000000235467825 */ /* 0x001fc800078e02be */
[----:B------:R-:W-:Y:S01]  /*2680*/  IMAD.WIDE R52, R53, 0x2, R188 ;  /* 0x0000000235347825 */ /* 0x000fe200078e02bc */
[----:B------:R-:W-:Y:S03]  /*2690*/  STL.64 [R1+0xb8], R70 ;  /* 0x0000b84601007387 */ /* 0x000fe60000100a00 */
[C---:B-1----:R-:W-:Y:S01]  /*26a0*/  IMAD.WIDE R2, R54.reuse, 0x2, R190 ;  /* 0x0000000236027825 */ /* 0x042fe200078e02be */
[----:B------:R0:W-:Y:S03]  /*26b0*/  STL.64 [R1+0xb0], R52 ;  /* 0x0000b03401007387 */ /* 0x0001e60000100a00 */
[----:B------:R-:W-:Y:S01]  /*26c0*/  IMAD.WIDE R54, R54, 0x2, R188 ;  /* 0x0000000236367825 */ /* 0x000fe200078e02bc */
        /* <DEDUP_REMOVED lines=37> */
[----:B------:R-:W-:Y:S01]  /*2920*/  STL.64 [R1+0x10], R54 ;  /* 0x0000103601007387 */ /* 0x000fe20000100a00 */
[----:B0-----:R-:W-:-:S04]  /*2930*/  IMAD.WIDE R52, R68, 0x2, R190 ;  /* 0x0000000244347825 */ /* 0x001fc800078e02be */
[----:B-1----:R-:W-:Y:S01]  /*2940*/  IMAD.WIDE R2, R68, 0x2, R188 ;  /* 0x0000000244027825 */ /* 0x002fe200078e02bc */
[----:B------:R-:W-:Y:S04]  /*2950*/  STL.64 [R1+0x8], R52 ;  /* 0x0000083401007387 */ /* 0x000fe80000100a00 */
[----:B------:R0:W-:Y:S02]  /*2960*/  STL.64 [R1], R2 ;  /* 0x0000000201007387 */ /* 0x0001e40000100a00 */
[----:B0-----:R-:W-:Y:S02]  /*2970*/  IMAD.MOV.U32 R2, RZ, RZ, c[0x0][0x160] ;  /* 0x00005800ff027624 */ /* 0x001fe400078e00ff */
[----:B------:R-:W-:Y:S02]  /*2980*/  IMAD.MOV.U32 R3, RZ, RZ, c[0x0][0x164] ;  /* 0x00005900ff037624 */ /* 0x000fe400078e00ff */
.L_x_3:
[----:B------:R-:W2:Y:S04]  /*2990*/  LDL.64 R74, [R1] ;  /* 0x00000000014a7983 */ /* 0x000ea80000100a00 */
[----:B------:R-:W3:Y:S04]  /*29a0*/  LDL.64 R78, [R1+0x8] ;  /* 0x00000800014e7983 */ /* 0x000ee80000100a00 */
[----:B------:R-:W4:Y:S04]  /*29b0*/  LDL.64 R68, [R1+0x10] ;  /* 0x0000100001447983 */ /* 0x000f280000100a00 */
[----:B------:R-:W5:Y:S04]  /*29c0*/  LDL.64 R80, [R1+0x20] ;  /* 0x0000200001507983 */ /* 0x000f680000100a00 */
[----:B------:R-:W4:Y:S04]  /*29d0*/  LDL.64 R86, [R1+0x18] ;  /* 0x0000180001567983 */ /* 0x000f280000100a00 */
[----:B------:R-:W4:Y:S01]  /*29e0*/  LDL.64 R82, [R1+0x28] ;  /* 0x0000280001527983 */ /* 0x000f220000100a00 */
[----:B------:R-:W-:-:S02]  /*29f0*/  ISETP.GT.AND P2, PT, R0, RZ, PT ;  /* 0x000000ff0000720c */ /* 0x000fc40003f44270 */
[-C--:B------:R-:W-:Y:S02]  /*2a00*/  IADD3 R54, P1, R188, R2.reuse, RZ ;  /* 0x00000002bc367210 */ /* 0x080fe40007f3e0ff */
[-C--:B------:R-:W-:Y:S02]  /*2a10*/  IADD3 R52, P0, R190, R2.reuse, RZ ;  /* 0x00000002be347210 */ /* 0x080fe40007f1e0ff */
[----:B------:R-:W-:Y:S01]  /*2a20*/  PRMT R206, RZ, 0x7610, R206 ;  /* 0x00007610ffce7816 */ /* 0x000fe200000000ce */
[--C-:B------:R-:W-:Y:S01]  /*2a30*/  IMAD.X R55, R189, 0x1, R3.reuse, P1 ;  /* 0x00000001bd377824 */ /* 0x100fe200008e0603 */
[----:B------:R-:W-:Y:S01]  /*2a40*/  IADD3 R56, P1, R246, R2, RZ ;  /* 0x00000002f6387210 */ /* 0x000fe20007f3e0ff */
[--C-:B------:R-:W-:Y:S01]  /*2a50*/  IMAD.X R53, R191, 0x1, R3.reuse, P0 ;  /* 0x00000001bf357824 */ /* 0x100fe200000e0603 */
[----:B------:R-:W-:Y:S02]  /*2a60*/  ISETP.GT.AND P3, PT, R0, 0x1, PT ;  /* 0x000000010000780c */ /* 0x000fe40003f64270 */
[----:B------:R-:W-:Y:S01]  /*2a70*/  PRMT R208, RZ, 0x7610, R208 ;  /* 0x00007610ffd07816 */ /* 0x000fe200000000d0 */
[----:B------:R0:W5:Y:S01]  /*2a80*/  @P2 LDG.E.U16 R206, [R54.64] ;  /* 0x0000000436ce2981 */ /* 0x000162000c1e1500 */
[----:B------:R-:W-:Y:S01]  /*2a90*/  IMAD.X R57, R247, 0x1, R3, P1 ;  /* 0x00000001f7397824 */ /* 0x000fe200008e0603 */
[----:B------:R-:W-:-:S02]  /*2aa0*/  PRMT R222, RZ, 0x7610, R222 ;  /* 0x00007610ffde7816 */ /* 0x000fc400000000de */
[----:B------:R1:W-:Y:S04]  /*2ab0*/  STL.64 [R1+0x210], R156 ;  /* 0x0002109c01007387 */ /* 0x0003e80000100a00 */
[----:B------:R1:W5:Y:S01]  /*2ac0*/  @P2 LDG.E.U16 R208, [R52.64] ;  /* 0x0000000434d02981 */ /* 0x000362000c1e1500 */
[----:B0-----:R-:W-:-:S03]  /*2ad0*/  IADD3 R54, P0, R250, R2, RZ ;  /* 0x00000002fa367210 */ /* 0x001fc60007f1e0ff */
[----:B------:R-:W-:Y:S01]  /*2ae0*/  STL.64 [R1+0x208], R158 ;  /* 0x0002089e01007387 */ /* 0x000fe20000100a00 */
[----:B------:R-:W-:Y:S01]  /*2af0*/  ISETP.GT.AND P2, PT, R0, 0x2, PT ;  /* 0x000000020000780c */ /* 0x000fe20003f44270 */
[----:B------:R-:W-:Y:S02]  /*2b00*/  IMAD.X R55, R251, 0x1, R3, P0 ;  /* 0x00000001fb377824 */ /* 0x000fe400000e0603 */
[----:B------:R0:W-:Y:S01]  /*2b10*/  STL.64 [R1+0x200], R160 ;  /* 0x000200a001007387 */ /* 0x0001e20000100a00 */
[----:B-1----:R-:W-:-:S03]  /*2b20*/  PRMT R53, RZ, 0x7610, R53 ;  /* 0x00007610ff357816 */ /* 0x002fc60000000035 */
[----:B------:R1:W-:Y:S04]  /*2b30*/  STL.64 [R1+0x1f8], R162 ;  /* 0x0001f8a201007387 */ /* 0x0003e80000100a00 */
[----:B------:R0:W5:Y:S04]  /*2b40*/  @P3 LDG.E.U16 R53, [R54.64] ;  /* 0x0000000436353981 */ /* 0x000168000c1e1500 */
[----:B------:R3:W5:Y:S01]  /*2b50*/  @P3 LDG.E.U16 R222, [R56.64] ;  /* 0x0000000438de3981 */ /* 0x000762000c1e1500 */
[----:B------:R-:W-:-:S03]  /*2b60*/  ISETP.GT.AND P3, PT, R0, 0x3, PT ;  /* 0x000000030000780c */ /* 0x000fc60003f64270 */
[----:B------:R-:W5:Y:S01]  /*2b70*/  LDL.64 R84, [R1+0x38] ;  /* 0x0000380001547983 */ /* 0x000f620000100a00 */
[----:B0-----:R-:W-:Y:S02]  /*2b80*/  PRMT R55, RZ, 0x7610, R55 ;  /* 0x00007610ff377816 */ /* 0x001fe40000000037 */
[----:B------:R-:W-:Y:S01]  /*2b90*/  PRMT R62, RZ, 0x7610, R62 ;  /* 0x00007610ff3e7816 */ /* 0x000fe2000000003e */
[----:B------:R-:W5:Y:S01]  /*2ba0*/  LDL.64 R156, [R1+0x58] ;  /* 0x00005800019c7983 */ /* 0x000f620000100a00 */
[----:B------:R-:W-:Y:S02]  /*2bb0*/  PRMT R61, RZ, 0x7610, R61 ;  /* 0x00007610ff3d7816 */ /* 0x000fe4000000003d */
[----:B------:R-:W-:Y:S01]  /*2bc0*/  PRMT R73, RZ, 0x7610, R73 ;  /* 0x00007610ff497816 */ /* 0x000fe20000000049 */
[----:B------:R-:W5:Y:S01]  /*2bd0*/  LDL.64 R160, [R1+0xa0] ;  /* 0x0000a00001a07983 */ /* 0x000f620000100a00 */
[----:B------:R-:W-:Y:S02]  /*2be0*/  PRMT R77, RZ, 0x7610, R77 ;  /* 0x00007610ff4d7816 */ /* 0x000fe4000000004d */
[----:B------:R-:W-:Y:S01]  /*2bf0*/  PRMT R76, RZ, 0x7610, R76 ;  /* 0x00007610ff4c7816 */ /* 0x000fe2000000004c */
[----:B------:R-:W5:Y:S01]  /*2c00*/  LDL.64 R158, [R1+0xa8] ;  /* 0x0000a800019e7983 */ /* 0x000f620000100a00 */
[----:B--2---:R-:W-:-:S03]  /*2c10*/  IADD3 R58, P1, R74, R2, RZ ;  /* 0x000000024a3a7210 */ /* 0x004fc60007f3e0ff */
[----:B-1----:R-:W2:Y:S02]  /*2c20*/  LDL.64 R162, [R1+0xb8] ;  /* 0x0000b80001a27983 */ /* 0x002ea40000100a00 */
[----:B------:R-:W-:Y:S01]  /*2c30*/  IMAD.X R59, R75, 0x1, R3, P1 ;  /* 0x000000014b3b7824 */ /* 0x000fe200008e0603 */
[----:B------:R-:W-:Y:S01]  /*2c40*/  PRMT R72, RZ, 0x7610, R72 ;  /* 0x00007610ff487816 */ /* 0x000fe20000000048 */
[----:B------:R-:W2:Y:S01]  /*2c50*/  LDL.64 R74, [R1+0x30] ;  /* 0x00003000014a7983 */ /* 0x000ea20000100a00 */
[----:B---3--:R-:W-:-:S03]  /*2c60*/  IADD3 R56, P0, R78, R2, RZ ;  /* 0x000000024e387210 */ /* 0x008fc60007f1e0ff */
[----:B------:R4:W3:Y:S02]  /*2c70*/  @P2 LDG.E.U16 R55, [R58.64] ;  /* 0x000000043a372981 */ /* 0x0008e4000c1e1500 */
[----:B------:R-:W-:Y:S02]  /*2c80*/  IMAD.X R57, R79, 0x1, R3, P0 ;  /* 0x000000014f397824 */ /* 0x000fe400000e0603 */
[----:B------:R-:W3:Y:S04]  /*2c90*/  LDL.64 R78, [R1+0x40] ;  /* 0x00004000014e7983 */ /* 0x000ee80000100a00 */
[----:B------:R0:W3:Y:S01]  /*2ca0*/  @P2 LDG.E.U16 R61, [R56.64] ;  /* 0x00000004383d2981 */ /* 0x0000e2000c1e1500 */
[----:B----4-:R-:W-:Y:S02]  /*2cb0*/  IADD3 R58, P1, R68, R2, RZ ;  /* 0x00000002443a7210 */ /* 0x010fe40007f3e0ff */
[----:B------:R-:W-:Y:S01]  /*2cc0*/  PRMT R71, RZ, 0x7610, R71 ;  /* 0x00007610ff477816 */ /* 0x000fe20000000047 */
[----:B------:R-:W4:Y:S02]  /*2cd0*/  LDL.64 R170, [R1+0xd0] ;  /* 0x0000d00001aa7983 */ /* 0x000f240000100a00 */
[----:B------:R-:W-:-:S02]  /*2ce0*/  IMAD.X R59, R69, 0x1, R3, P1 ;  /* 0x00000001453b7824 */ /* 0x000fc400008e0603 */
[----:B------:R-:W3:Y:S04]  /*2cf0*/  LDL.64 R68, [R1+0x48] ;  /* 0x0000480001447983 */ /* 0x000ee80000100a00 */
[----:B------:R5:W4:Y:S01]  /*2d00*/  @P3 LDG.E.U16 R62, [R58.64] ;  /* 0x000000043a3e3981 */ /* 0x000b22000c1e1500 */
[----:B------:R-:W-:Y:S02]  /*2d10*/  PRMT R65, RZ, 0x7610, R65 ;  /* 0x00007610ff417816 */ /* 0x000fe40000000041 */
[----:B------:R-:W-:Y:S01]  /*2d20*/  PRMT R60, RZ, 0x7610, R60 ;  /* 0x00007610ff3c7816 */ /* 0x000fe2000000003c */
[----:B------:R-:W4:Y:S01]  /*2d30*/  LDL.64 R168, [R1+0xf0] ;  /* 0x0000f00001a87983 */ /* 0x000f220000100a00 */
[----:B------:R-:W-:Y:S02]  /*2d40*/  PRMT R66, RZ, 0x7610, R66 ;  /* 0x00007610ff427816 */ /* 0x000fe40000000042 */
[----:B------:R-:W-:Y:S01]  /*2d50*/  PRMT R212, RZ, 0x7610, R212 ;  /* 0x00007610ffd47816 */ /* 0x000fe200000000d4 */
[----:B------:R-:W4:Y:S01]  /*2d60*/  LDL.64 R174, [R1+0x120] ;  /* 0x0001200001ae7983 */ /* 0x000f220000100a00 */
[----:B-----5:R-:W-:-:S05]  /*2d70*/  IADD3 R58, P1, R80, R2, RZ ;  /* 0x00000002503a7210 */ /* 0x020fca0007f3e0ff */
[----:B------:R-:W-:Y:S02]  /*2d80*/  IMAD.X R59, R81, 0x1, R3, P1 ;  /* 0x00000001513b7824 */ /* 0x000fe400008e0603 */
[----:B------:R-:W5:Y:S01]  /*2d90*/  LDL.64 R80, [R1+0x50] ;  /* 0x0000500001507983 */ /* 0x000f620000100a00 */
[----:B0-----:R-:W-:-:S05]  /*2da0*/  IADD3 R56, P0, R86, R2, RZ ;  /* 0x0000000256387210 */ /* 0x001fca0007f1e0ff */
[----:B------:R-:W-:Y:S01]  /*2db0*/  IMAD.X R57, R87, 0x1, R3, P0 ;  /* 0x0000000157397824 */ /* 0x000fe200000e0603 */
[----:B------:R-:W-:Y:S01]  /*2dc0*/  ISETP.GT.AND P2, PT, R0, 0x4, PT ;  /* 0x000000040000780c */ /* 0x000fe20003f44270 */
[----:B------:R-:W4:Y:S04]  /*2dd0*/  LDL.64 R86, [R1+0x70] ;  /* 0x0000700001567983 */ /* 0x000f280000100a00 */
[----:B------:R0:W4:Y:S08]  /*2de0*/  @P3 LDG.E.U16 R73, [R56.64] ;  /* 0x0000000438493981 */ /* 0x000130000c1e1500 */
[----:B------:R2:W4:Y:S01]  /*2df0*/  @P2 LDG.E.U16 R77, [R58.64] ;  /* 0x000000043a4d2981 */ /* 0x000522000c1e1500 */
[----:B0-----:R-:W-:-:S05]  /*2e00*/  IADD3 R56, P0, R82, R2, RZ ;  /* 0x0000000252387210 */ /* 0x001fca0007f1e0ff */
[----:B------:R-:W-:Y:S02]  /*2e10*/  IMAD.X R57, R83, 0x1, R3, P0 ;  /* 0x0000000153397824 */ /* 0x000fe400000e0603 */
[----:B------:R-:W4:Y:S01]  /*2e20*/  LDL.64 R82, [R1+0x60] ;  /* 0x0000600001527983 */ /* 0x000f220000100a00 */
[----:B------:R-:W-:-:S03]  /*2e30*/  ISETP.GT.AND P3, PT, R0, 0x5, PT ;  /* 0x000000050000780c */ /* 0x000fc60003f64270 */
[----:B------:R0:W4:Y:S01]  /*2e40*/  @P2 LDG.E.U16 R76, [R56.64] ;  /* 0x00000004384c2981 */ /* 0x000122000c1e1500 */
[----:B------:R-:W-:Y:S02]  /*2e50*/  ISETP.GT.AND P2, PT, R0, 0x6, PT ;  /* 0x000000060000780c */ /* 0x000fe40003f44270 */
[----:B0-----:R-:W-:-:S05]  /*2e60*/  IADD3 R56, P0, R84, R2, RZ ;  /* 0x0000000254387210 */ /* 0x001fca0007f1e0ff */
[----:B------:R-:W-:Y:S02]  /*2e70*/  IMAD.X R57, R85, 0x1, R3, P0 ;  /* 0x0000000155397824 */ /* 0x000fe400000e0603 */
[----:B------:R-:W4:Y:S04]  /*2e80*/  LDL.64 R84, [R1+0x80] ;  /* 0x0000800001547983 */ /* 0x000f280000100a00 */
[----:B------:R0:W4:Y:S01]  /*2e90*/  @P3 LDG.E.U16 R71, [R56.64] ;  /* 0x0000000438473981 */ /* 0x000122000c1e1500 */
[----:B--2---:R-:W-:-:S05]  /*2ea0*/  IADD3 R58, P1, R74, R2, RZ ;  /* 0x000000024a3a7210 */ /* 0x004fca0007f3e0ff */
[----:B------:R-:W-:Y:S02]  /*2eb0*/  IMAD.X R59, R75, 0x1, R3, P1 ;  /* 0x000000014b3b7824 */ /* 0x000fe400008e0603 */
[----:B------:R-:W2:Y:S04]  /*2ec0*/  LDL.64 R74, [R1+0x68] ;  /* 0x00006800014a7983 */ /* 0x000ea80000100a00 */
[----:B------:R3:W2:Y:S02]  /*2ed0*/  @P3 LDG.E.U16 R72, [R58.64] ;  /* 0x000000043a483981 */ /* 0x0006a4000c1e1500 */
[-C--:B---3--:R-:W-:Y:S02]  /*2ee0*/  IADD3 R58, P1, R78, R2.reuse, RZ ;  /* 0x000000024e3a7210 */ /* 0x088fe40007f3e0ff */
[----:B0-----:R-:W-:-:S03]  /*2ef0*/  IADD3 R56, P0, R68, R2, RZ ;  /* 0x0000000244387210 */ /* 0x001fc60007f1e0ff */
[--C-:B------:R-:W-:Y:S02]  /*2f00*/  IMAD.X R59, R79, 0x1, R3.reuse, P1 ;  /* 0x000000014f3b7824 */ /* 0x100fe400008e0603 */
[----:B------:R-:W3:Y:S01]  /*2f10*/  LDL.64 R78, [R1+0x78] ;  /* 0x00007800014e7983 */ /* 0x000ee20000100a00 */
[----:B------:R-:W-:Y:S01]  /*2f20*/  IMAD.X R57, R69, 0x1, R3, P0 ;  /* 0x0000000145397824 */ /* 0x000fe200000e0603 */
[----:B------:R-:W-:Y:S02]  /*2f30*/  ISETP.GT.AND P3, PT, R0, 0x7, PT ;  /* 0x000000070000780c */ /* 0x000fe40003f64270 */
[----:B------:R0:W3:Y:S04]  /*2f40*/  @P2 LDG.E.U16 R66, [R58.64] ;  /* 0x000000043a422981 */ /* 0x0000e8000c1e1500 */
[----:B------:R1:W3:Y:S01]  /*2f50*/  @P2 LDG.E.U16 R65, [R56.64] ;  /* 0x0000000438412981 */ /* 0x0002e2000c1e1500 */
[----:B-----5:R-:W-:-:S02]  /*2f60*/  IADD3 R68, P1, R80, R2, RZ ;  /* 0x0000000250447210 */ /* 0x020fc40007f3e0ff */
[----:B-1----:R-:W-:-:S03]  /*2f70*/  IADD3 R56, P0, R156, R2, RZ ;  /* 0x000000029c387210 */ /* 0x002fc60007f1e0ff */
[--C-:B------:R-:W-:Y:S02]  /*2f80*/  IMAD.X R69, R81, 0x1, R3.reuse, P1 ;  /* 0x0000000151457824 */ /* 0x100fe400008e0603 */
[----:B------:R-:W5:Y:S01]  /*2f90*/  LDL.64 R80, [R1+0x88] ;  /* 0x0000880001507983 */ /* 0x000f620000100a00 */
[----:B------:R-:W-:-:S03]  /*2fa0*/  IMAD.X R57, R157, 0x1, R3, P0 ;  /* 0x000000019d397824 */ /* 0x000fc600000e0603 */
[----:B------:R-:W5:Y:S04]  /*2fb0*/  LDL.64 R156, [R1+0x90] ;  /* 0x00009000019c7983 */ /* 0x000f680000100a00 */
[----:B------:R4:W5:Y:S02]  /*2fc0*/  @P3 LDG.E.U16 R60, [R68.64] ;  /* 0x00000004443c3981 */ /* 0x000964000c1e1500 */
[----:B----4-:R-:W-:-:S05]  /*2fd0*/  IADD3 R68, P1, R82, R2, RZ ;  /* 0x0000000252447210 */ /* 0x010fca0007f3e0ff */
[----:B------:R-:W-:Y:S02]  /*2fe0*/  IMAD.X R69, R83, 0x1, R3, P1 ;  /* 0x0000000153457824 */ /* 0x000fe400008e0603 */
[----:B------:R-:W4:Y:S01]  /*2ff0*/  LDL.64 R82, [R1+0x98] ;  /* 0x0000980001527983 */ /* 0x000f220000100a00 */
[----:B0-----:R-:W-:Y:S02]  /*3000*/  PRMT R59, RZ, 0x7610, R59 ;  /* 0x00007610ff3b7816 */ /* 0x001fe4000000003b */
[----:B------:R-:W-:-:S04]  /*3010*/  ISETP.GT.AND P2, PT, R0, 0x8, PT ;  /* 0x000000080000780c */ /* 0x000fc80003f44270 */
[----:B------:R2:W4:Y:S01]  /*3020*/  @P3 LDG.E.U16 R59, [R56.64] ;  /* 0x00000004383b3981 */ /* 0x000522000c1e1500 */
[----:B------:R-:W-:Y:S02]  /*3030*/  ISETP.GT.AND P3, PT, R0, 0x9, PT ;  /* 0x000000090000780c */ /* 0x000fe40003f64270 */
[----:B------:R-:W-:Y:S02]  /*3040*/  PRMT R52, RZ, 0x7610, R52 ;  /* 0x00007610ff347816 */ /* 0x000fe40000000034 */
[----:B------:R-:W-:-:S06]  /*3050*/  PRMT R210, RZ, 0x7610, R210 ;  /* 0x00007610ffd27816 */ /* 0x000fcc00000000d2 */
[----:B------:R0:W4:Y:S02]  /*3060*/  @P2 LDG.E.U16 R210, [R68.64] ;  /* 0x0000000444d22981 */ /* 0x000124000c1e1500 */
[----:B0-----:R-:W-:Y:S02]  /*3070*/  PRMT R68, RZ, 0x7610, R68 ;  /* 0x00007610ff447816 */ /* 0x001fe40000000044 */
[-C--:B--2---:R-:W-:Y:S02]  /*3080*/  IADD3 R56, P0, R74, R2.reuse, RZ ;  /* 0x000000024a387210 */ /* 0x084fe40007f1e0ff */
[----:B------:R-:W-:-:S03]  /*3090*/  IADD3 R74, P1, R86, R2, RZ ;  /* 0x00000002564a7210 */ /* 0x000fc60007f3e0ff */
[--C-:B------:R-:W-:Y:S02]  /*30a0*/  IMAD.X R57, R75, 0x1, R3.reuse, P0 ;  /* 0x000000014b397824 */ /* 0x100fe400000e0603 */
[----:B------:R-:W-:Y:S02]  /*30b0*/  IMAD.X R75, R87, 0x1, R3, P1 ;  /* 0x00000001574b7824 */ /* 0x000fe400008e0603 */
[----:B------:R-:W2:Y:S04]  /*30c0*/  LDL.64 R86, [R1+0xc0] ;  /* 0x0000c00001567983 */ /* 0x000ea80000100a00 */
[----:B------:R3:W2:Y:S04]  /*30d0*/  @P2 LDG.E.U16 R212, [R56.64] ;  /* 0x0000000438d42981 */ /* 0x0006a8000c1e1500 */
[----:B------:R5:W2:Y:S01]  /*30e0*/  @P3 LDG.E.U16 R52, [R74.64] ;  /* 0x000000044a343981 */ /* 0x000aa2000c1e1500 */
[----:B---3--:R-:W-:-:S02]  /*30f0*/  IADD3 R56, P0, R78, R2, RZ ;  /* 0x000000024e387210 */ /* 0x008fc40007f1e0ff */
[----:B------:R-:W-:-:S03]  /*3100*/  IADD3 R78, P1, R84, R2, RZ ;  /* 0x00000002544e7210 */ /* 0x000fc60007f3e0ff */
[--C-:B------:R-:W-:Y:S02]  /*3110*/  IMAD.X R57, R79, 0x1, R3.reuse, P0 ;  /* 0x000000014f397824 */ /* 0x100fe400000e0603 */
[----:B------:R-:W-:Y:S02]  /*3120*/  IMAD.X R79, R85, 0x1, R3, P1 ;  /* 0x00000001554f7824 */ /* 0x000fe400008e0603 */
[----:B------:R-:W3:Y:S01]  /*3130*/  LDL.64 R84, [R1+0xb0] ;  /* 0x0000b00001547983 */ /* 0x000ee20000100a00 */
[----:B------:R-:W-:-:S03]  /*3140*/  ISETP.GT.AND P2, PT, R0, 0xa, PT ;  /* 0x0000000a0000780c */ /* 0x000fc60003f44270 */
[----:B------:R0:W2:Y:S01]  /*3150*/  @P3 LDG.E.U16 R68, [R56.64] ;  /* 0x0000000438443981 */ /* 0x0000a2000c1e1500 */
[-C--:B-----5:R-:W-:Y:S02]  /*3160*/  IADD3 R74, P0, R80, R2.reuse, RZ ;  /* 0x00000002504a7210 */ /* 0x0a0fe40007f1e0ff */
[----:B------:R-:W-:-:S03]  /*3170*/  IADD3 R80, P1, R156, R2, RZ ;  /* 0x000000029c507210 */ /* 0x000fc60007f3e0ff */
[--C-:B------:R-:W-:Y:S02]  /*3180*/  IMAD.X R75, R81, 0x1, R3.reuse, P0 ;  /* 0x00000001514b7824 */ /* 0x100fe400000e0603 */
[----:B------:R-:W-:Y:S02]  /*3190*/  IMAD.X R81, R157, 0x1, R3, P1 ;  /* 0x000000019d517824 */ /* 0x000fe400008e0603 */
[----:B------:R-:W5:Y:S01]  /*31a0*/  LDL.64 R156, [R1+0xc8] ;  /* 0x0000c800019c7983 */ /* 0x000f620000100a00 */
[----:B0-----:R-:W-:-:S06]  /*31b0*/  PRMT R56, RZ, 0x7610, R56 ;  /* 0x00007610ff387816 */ /* 0x001fcc0000000038 */
[----:B------:R4:W5:Y:S02]  /*31c0*/  @P2 LDG.E.U16 R56, [R74.64] ;  /* 0x000000044a382981 */ /* 0x000964000c1e1500 */
[-C--:B----4-:R-:W-:Y:S02]  /*31d0*/  IADD3 R74, P0, R82, R2.reuse, RZ ;  /* 0x00000002524a7210 */ /* 0x090fe40007f1e0ff */
[----:B------:R-:W-:-:S03]  /*31e0*/  IADD3 R82, P1, R160, R2, RZ ;  /* 0x00000002a0527210 */ /* 0x000fc60007f3e0ff */
[--C-:B------:R-:W-:Y:S02]  /*31f0*/  IMAD.X R75, R83, 0x1, R3.reuse, P0 ;  /* 0x00000001534b7824 */ /* 0x100fe400000e0603 */
[----:B------:R-:W-:Y:S02]  /*3200*/  IMAD.X R83, R161, 0x1, R3, P1 ;  /* 0x00000001a1537824 */ /* 0x000fe400008e0603 */
[----:B------:R-:W4:Y:S01]  /*3210*/  LDL.64 R160, [R1+0xd8] ;  /* 0x0000d80001a07983 */ /* 0x000f220000100a00 */
[----:B------:R-:W-:Y:S02]  /*3220*/  PRMT R67, RZ, 0x7610, R67 ;  /* 0x00007610ff437816 */ /* 0x000fe40000000043 */
[C---:B------:R-:W-:Y:S02]  /*3230*/  ISETP.GT.AND P3, PT, R0.reuse, 0xb, PT ;  /* 0x0000000b0000780c */ /* 0x040fe40003f64270 */
[----:B------:R-:W-:Y:S02]  /*3240*/  PRMT R54, RZ, 0x7610, R54 ;  /* 0x00007610ff367816 */ /* 0x000fe40000000036 */
[----:B------:R0:W4:Y:S01]  /*3250*/  @P2 LDG.E.U16 R67, [R78.64] ;  /* 0x000000044e432981 */ /* 0x000122000c1e1500 */
[----:B------:R-:W-:-:S08]  /*3260*/  ISETP.GT.AND P2, PT, R0, 0xc, PT ;  /* 0x0000000c0000780c */ /* 0x000fd00003f44270 */
[----:B------:R1:W4:Y:S01]  /*3270*/  @P3 LDG.E.U16 R54, [R74.64] ;  /* 0x000000044a363981 */ /* 0x000322000c1e1500 */
[----:B0-----:R-:W-:-:S06]  /*3280*/  PRMT R78, RZ, 0x7610, R78 ;  /* 0x00007610ff4e7816 */ /* 0x001fcc000000004e */
[----:B------:R0:W4:Y:S01]  /*3290*/  @P3 LDG.E.U16 R78, [R80.64] ;  /* 0x00000004504e3981 */ /* 0x000122000c1e1500 */
[----:B-1----:R-:W-:Y:S02]  /*32a0*/  PRMT R75, RZ, 0x7610, R75 ;  /* 0x00007610ff4b7816 */ /* 0x002fe4000000004b */
[----:B------:R-:W-:Y:S02]  /*32b0*/  ISETP.GT.AND P3, PT, R0, 0xd, PT ;  /* 0x0000000d0000780c */ /* 0x000fe40003f64270 */
[----:B------:R-:W-:Y:S02]  /*32c0*/  PRMT R74, RZ, 0x7610, R74 ;  /* 0x00007610ff4a7816 */ /* 0x000fe4000000004a */
[----:B------:R3:W4:Y:S01]  /*32d0*/  @P2 LDG.E.U16 R75, [R82.64] ;  /* 0x00000004524b2981 */ /* 0x000722000c1e1500 */
[----:B0-----:R-:W-:-:S05]  /*32e0*/  IADD3 R80, P0, R158, R2, RZ ;  /* 0x000000029e507210 */ /* 0x001fca0007f1e0ff */
[----:B------:R-:W-:Y:S01]  /*32f0*/  IMAD.X R81, R159, 0x1, R3, P0 ;  /* 0x000000019f517824 */ /* 0x000fe200000e0603 */
[----:B------:R-:W-:Y:S01]  /*3300*/  PRMT R70, RZ, 0x7610, R70 ;  /* 0x00007610ff467816 */ /* 0x000fe20000000046 */
[----:B------:R-:W4:Y:S04]  /*3310*/  LDL.64 R158, [R1+0xe0] ;  /* 0x0000e000019e7983 */ /* 0x000f280000100a00 */
[----:B------:R0:W4:Y:S01]  /*3320*/  @P2 LDG.E.U16 R74, [R80.64] ;  /* 0x00000004504a2981 */ /* 0x000122000c1e1500 */
[----:B------:R-:W-:Y:S02]  /*3330*/  PRMT R69, RZ, 0x7610, R69 ;  /* 0x00007610ff457816 */ /* 0x000fe40000000045 */
[----:B0-----:R-:W-:-:S05]  /*3340*/  IADD3 R80, P0, R162, R2, RZ ;  /* 0x00000002a2507210 */ /* 0x001fca0007f1e0ff */
[----:B------:R-:W-:Y:S01]  /*3350*/  IMAD.X R81, R163, 0x1, R3, P0 ;  /* 0x00000001a3517824 */ /* 0x000fe200000e0603 */
[----:B------:R-:W-:Y:S01]  /*3360*/  ISETP.GT.AND P2, PT, R0, 0xe, PT ;  /* 0x0000000e0000780c */ /* 0x000fe20003f44270 */
[----:B------:R-:W4:Y:S04]  /*3370*/  LDL.64 R162, [R1+0x100] ;  /* 0x0001000001a27983 */ /* 0x000f280000100a00 */
[----:B------:R5:W4:Y:S01]  /*3380*/  @P3 LDG.E.U16 R69, [R80.64] ;  /* 0x0000000450453981 */ /* 0x000b22000c1e1500 */
[----:B------:R-:W-:Y:S02]  /*3390*/  PRMT R63, RZ, 0x7610, R63 ;  /* 0x00007610ff3f7816 */ /* 0x000fe4000000003f */
[----:B---3--:R-:W-:-:S05]  /*33a0*/  IADD3 R82, P1, R84, R2, RZ ;  /* 0x0000000254527210 */ /* 0x008fca0007f3e0ff */
[----:B------:R-:W-:Y:S02]  /*33b0*/  IMAD.X R83, R85, 0x1, R3, P1 ;  /* 0x0000000155537824 */ /* 0x000fe400008e0603 */
[----:B------:R-:W3:Y:S04]  /*33c0*/  LDL.64 R84, [R1+0xe8] ;  /* 0x0000e80001547983 */ /* 0x000ee80000100a00 */
[----:B------:R2:W3:Y:S02]  /*33d0*/  @P3 LDG.E.U16 R70, [R82.64] ;  /* 0x0000000452463981 */ /* 0x0004e4000c1e1500 */
[-C--:B--2---:R-:W-:Y:S02]  /*33e0*/  IADD3 R82, P1, R86, R2.reuse, RZ ;  /* 0x0000000256527210 */ /* 0x084fe40007f3e0ff */
[----:B-----5:R-:W-:-:S03]  /*33f0*/  IADD3 R80, P0, R156, R2, RZ ;  /* 0x000000029c507210 */ /* 0x020fc60007f1e0ff */
[--C-:B------:R-:W-:Y:S02]  /*3400*/  IMAD.X R83, R87, 0x1, R3.reuse, P1 ;  /* 0x0000000157537824 */ /* 0x100fe400008e0603 */
[----:B------:R-:W2:Y:S01]  /*3410*/  LDL.64 R86, [R1+0xf8] ;  /* 0x0000f80001567983 */ /* 0x000ea20000100a00 */
[----:B------:R-:W-:-:S03]  /*3420*/  IMAD.X R81, R157, 0x1, R3, P0 ;  /* 0x000000019d517824 */ /* 0x000fc600000e0603 */
[----:B------:R-:W5:Y:S04]  /*3430*/  LDL.64 R156, [R1+0x108] ;  /* 0x00010800019c7983 */ /* 0x000f680000100a00 */
[----:B------:R4:W5:Y:S02]  /*3440*/  @P2 LDG.E.U16 R63, [R80.64] ;  /* 0x00000004503f2981 */ /* 0x000964000c1e1500 */
[----:B----4-:R-:W-:-:S05]  /*3450*/  IADD3 R80, P0, R160, R2, RZ ;  /* 0x00000002a0507210 */ /* 0x010fca0007f1e0ff */
[----:B------:R-:W-:Y:S02]  /*3460*/  IMAD.X R81, R161, 0x1, R3, P0 ;  /* 0x00000001a1517824 */ /* 0x000fe400000e0603 */
[----:B------:R-:W4:Y:S01]  /*3470*/  LDL.64 R160, [R1+0x110] ;  /* 0x0001100001a07983 */ /* 0x000f220000100a00 */
[----:B------:R-:W-:Y:S02]  /*3480*/  PRMT R64, RZ, 0x7610, R64 ;  /* 0x00007610ff407816 */ /* 0x000fe40000000040 */
[----:B------:R-:W-:-:S04]  /*3490*/  ISETP.GT.AND P3, PT, R0, 0xf, PT ;  /* 0x0000000f0000780c */ /* 0x000fc80003f64270 */
[----:B------:R0:W4:Y:S01]  /*34a0*/  @P2 LDG.E.U16 R64, [R82.64] ;  /* 0x0000000452402981 */ /* 0x000122000c1e1500 */
[----:B------:R-:W-:Y:S02]  /*34b0*/  PRMT R58, RZ, 0x7610, R58 ;  /* 0x00007610ff3a7816 */ /* 0x000fe4000000003a */
[----:B------:R-:W-:Y:S02]  /*34c0*/  PRMT R57, RZ, 0x7610, R57 ;  /* 0x00007610ff397816 */ /* 0x000fe40000000039 */
[----:B0-----:R-:W-:-:S04]  /*34d0*/  IADD3 R82, P1, R170, R2, RZ ;  /* 0x00000002aa527210 */ /* 0x001fc80007f3e0ff */
[----:B------:R3:W4:Y:S01]  /*34e0*/  @P3 LDG.E.U16 R57, [R80.64] ;  /* 0x0000000450393981 */ /* 0x000722000c1e1500 */
[----:B------:R-:W-:Y:S01]  /*34f0*/  ISETP.GT.AND P2, PT, R0, 0x10, PT ;  /* 0x000000100000780c */ /* 0x000fe20003f44270 */
[----:B------:R-:W-:-:S05]  /*3500*/  IMAD.X R83, R171, 0x1, R3, P1 ;  /* 0x00000001ab537824 */ /* 0x000fca00008e0603 */
[----:B------:R0:W4:Y:S01]  /*3510*/  @P3 LDG.E.U16 R58, [R82.64] ;  /* 0x00000004523a3981 */ /* 0x000122000c1e1500 */
[----:B------:R-:W-:Y:S02]  /*3520*/  ISETP.GT.AND P3, PT, R0, 0x11, PT ;  /* 0x000000110000780c */ /* 0x000fe40003f64270 */
[----:B------:R-:W-:Y:S02]  /*3530*/  PRMT R214, RZ, 0x7610, R214 ;  /* 0x00007610ffd67816 */ /* 0x000fe400000000d6 */
[----:B0-----:R-:W-:-:S05]  /*3540*/  IADD3 R82, P1, R158, R2, RZ ;  /* 0x000000029e527210 */ /* 0x001fca0007f3e0ff */
[----:B------:R-:W-:Y:S01]  /*3550*/  IMAD.X R83, R159, 0x1, R3, P1 ;  /* 0x000000019f537824 */ /* 0x000fe200008e0603 */
[----:B------:R-:W-:Y:S01]  /*3560*/  PRMT R79, RZ, 0x7610, R79 ;  /* 0x00007610ff4f7816 */ /* 0x000fe2000000004f */
[----:B------:R-:W4:Y:S04]  /*3570*/  LDL.64 R158, [R1+0x118] ;  /* 0x00011800019e7983 */ /* 0x000f280000100a00 */
[----:B------:R2:W4:Y:S01]  /*3580*/  @P2 LDG.E.U16 R214, [R82.64] ;  /* 0x0000000452d62981 */ /* 0x000522000c1e1500 */
[-C--:B---3--:R-:W-:Y:S02]  /*3590*/  IADD3 R80, P0, R84, R2.reuse, RZ ;  /* 0x0000000254507210 */ /* 0x088fe40007f1e0ff */
[----:B------:R-:W-:-:S03]  /*35a0*/  IADD3 R84, P1, R168, R2, RZ ;  /* 0x00000002a8547210 */ /* 0x000fc60007f3e0ff */
[--C-:B------:R-:W-:Y:S02]  /*35b0*/  IMAD.X R81, R85, 0x1, R3.reuse, P0 ;  /* 0x0000000155517824 */ /* 0x100fe400000e0603 */
[----:B------:R-:W-:-:S05]  /*35c0*/  IMAD.X R85, R169, 0x1, R3, P1 ;  /* 0x00000001a9557824 */ /* 0x000fca00008e0603 */
[----:B------:R5:W3:Y:S01]  /*35d0*/  @P3 LDG.E.U16 R79, [R84.64] ;  /* 0x00000004544f3981 */ /* 0x000ae2000c1e1500 */
[----:B--2---:R-:W-:-:S05]  /*35e0*/  IADD3 R82, P0, R86, R2, RZ ;  /* 0x0000000256527210 */ /* 0x004fca0007f1e0ff */
[----:B------:R-:W-:Y:S01]  /*35f0*/  IMAD.X R83, R87, 0x1, R3, P0 ;  /* 0x0000000157537824 */ /* 0x000fe200000e0603 */
[----:B-----5:R-:W-:-:S05]  /*3600*/  IADD3 R84, P0, R156, R2, RZ ;  /* 0x000000029c547210 */ /* 0x020fca0007f1e0ff */
[----:B------:R-:W-:Y:S02]  /*3610*/  IMAD.X R85, R157, 0x1, R3, P0 ;  /* 0x000000019d557824 */ /* 0x000fe400000e0603 */
[----:B------:R-:W2:Y:S01]  /*3620*/  LDL.64 R156, [R1+0x128] ;  /* 0x00012800019c7983 */ /* 0x000ea20000100a00 */
[----:B------:R-:W-:-:S05]  /*3630*/  IADD3 R86, P1, R162, R2, RZ ;  /* 0x00000002a2567210 */ /* 0x000fca0007f3e0ff */
[----:B------:R-:W-:Y:S02]  /*3640*/  IMAD.X R87, R163, 0x1, R3, P1 ;  /* 0x00000001a3577824 */ /* 0x000fe400008e0603 */
[----:B------:R-:W5:Y:S01]  /*3650*/  LDL.64 R162, [R1+0x130] ;  /* 0x0001300001a27983 */ /* 0x000f620000100a00 */
[----:B----4-:R-:W-:-:S05]  /*3660*/  IADD3 R168, P1, R160, R2, RZ ;  /* 0x00000002a0a87210 */ /* 0x010fca0007f3e0ff */
[----:B------:R-:W-:Y:S02]  /*3670*/  IMAD.X R169, R161, 0x1, R3, P1 ;  /* 0x00000001a1a97824 */ /* 0x000fe400008e0603 */
[----:B------:R-:W4:Y:S01]  /*3680*/  LDL.64 R160, [R1+0x138] ;  /* 0x0001380001a07983 */ /* 0x000f220000100a00 */
[----:B------:R-:W-:-:S06]  /*3690*/  PRMT R216, RZ, 0x7610, R216 ;  /* 0x00007610ffd87816 */ /* 0x000fcc00000000d8 */
[----:B------:R0:W3:Y:S01]  /*36a0*/  @P2 LDG.E.U16 R216, [R80.64] ;  /* 0x0000000450d82981 */ /* 0x0000e2000c1e1500 */
[----:B------:R-:W-:Y:S02]  /*36b0*/  ISETP.GT.AND P2, PT, R0, 0x12, PT ;  /* 0x000000120000780c */ /* 0x000fe40003f44270 */
[----:B0-----:R-:W-:Y:S02]  /*36c0*/  PRMT R81, RZ, 0x7610, R81 ;  /* 0x00007610ff517816 */ /* 0x001fe40000000051 */
[----:B------:R-:W-:-:S09]  /*36d0*/  PRMT R80, RZ, 0x7610, R80 ;  /* 0x00007610ff507816 */ /* 0x000fd20000000050 */
[----:B------:R0:W3:Y:S04]  /*36e0*/  @P2 LDG.E.U16 R81, [R86.64] ;  /* 0x0000000456512981 */ /* 0x0000e8000c1e1500 */
[----:B------:R1:W3:Y:S01]  /*36f0*/  @P3 LDG.E.U16 R80, [R82.64] ;  /* 0x0000000452503981 */ /* 0x0002e2000c1e1500 */
[----:B0-----:R-:W-:Y:S02]  /*3700*/  IADD3 R86, P0, R158, R2, RZ ;  /* 0x000000029e567210 */ /* 0x001fe40007f1e0ff */
[----:B-1----:R-:W-:-:S03]  /*3710*/  PRMT R82, RZ, 0x7610, R82 ;  /* 0x00007610ff527816 */ /* 0x002fc60000000052 */
[----:B------:R-:W-:Y:S02]  /*3720*/  IMAD.X R87, R159, 0x1, R3, P0 ;  /* 0x000000019f577824 */ /* 0x000fe400000e0603 */
[----:B------:R-:W3:Y:S01]  /*3730*/  LDL.64 R158, [R1+0x140] ;  /* 0x00014000019e7983 */ /* 0x000ee20000100a00 */
[----:B------:R-:W-:-:S03]  /*3740*/  ISETP.GT.AND P3, PT, R0, 0x13, PT ;  /* 0x000000130000780c */ /* 0x000fc60003f64270 */
[----:B------:R0:W3:Y:S01]  /*3750*/  @P2 LDG.E.U16 R82, [R84.64] ;  /* 0x0000000454522981 */ /* 0x0000e2000c1e1500 */
[----:B------:R-:W-:Y:S02]  /*3760*/  PRMT R83, RZ, 0x7610, R83 ;  /* 0x00007610ff537816 */ /* 0x000fe40000000053 */
[----:B------:R-:W-:Y:S02]  /*3770*/  IADD3 R172, P1, R174, R2, RZ ;  /* 0x00000002aeac7210 */ /* 0x000fe40007f3e0ff */
[----:B------:R-:W-:-:S03]  /*3780*/  ISETP.GT.AND P4, PT, R0, 0x14, PT ;  /* 0x000000140000780c */ /* 0x000fc60003f84270 */
[----:B------:R-:W-:Y:S02]  /*3790*/  IMAD.X R173, R175, 0x1, R3, P1 ;  /* 0x00000001afad7824 */ /* 0x000fe400008e0603 */
[----:B------:R5:W3:Y:S01]  /*37a0*/  @P3 LDG.E.U16 R83, [R168.64] ;  /* 0x00000004a8533981 */ /* 0x000ae2000c1e1500 */
[----:B0-----:R-:W-:-:S07]  /*37b0*/  PRMT R85, RZ, 0x7610, R85 ;  /* 0x00007610ff557816 */ /* 0x001fce0000000055 */
[----:B------:R4:W3:Y:S01]  /*37c0*/  @P4 LDG.E.U16 R85, [R172.64] ;  /* 0x00000004ac554981 */ /* 0x0008e2000c1e1500 */
[----:B--2---:R-:W-:-:S05]  /*37d0*/  IADD3 R170, P2, R156, R2, RZ ;  /* 0x000000029caa7210 */ /* 0x004fca0007f5e0ff */
[----:B------:R-:W-:Y:S02]  /*37e0*/  IMAD.X R171, R157, 0x1, R3, P2 ;  /* 0x000000019dab7824 */ /* 0x000fe400010e0603 */
[----:B------:R-:W2:Y:S01]  /*37f0*/  LDL.64 R156, [R1+0x148] ;  /* 0x00014800019c7983 */ /* 0x000ea20000100a00 */
[----:B-----5:R-:W-:-:S05]  /*3800*/  IADD3 R168, P1, R162, R2, RZ ;  /* 0x00000002a2a87210 */ /* 0x020fca0007f3e0ff */
[----:B------:R-:W-:Y:S02]  /*3810*/  IMAD.X R169, R163, 0x1, R3, P1 ;  /* 0x00000001a3a97824 */ /* 0x000fe400008e0603 */
[----:B------:R-:W5:Y:S01]  /*3820*/  LDL.64 R162, [R1+0x150] ;  /* 0x0001500001a27983 */ /* 0x000f620000100a00 */
[----:B----4-:R-:W-:-:S05]  /*3830*/  IADD3 R172, P2, R160, R2, RZ ;  /* 0x00000002a0ac7210 */ /* 0x010fca0007f5e0ff */
[----:B------:R-:W-:Y:S02]  /*3840*/  IMAD.X R173, R161, 0x1, R3, P2 ;  /* 0x00000001a1ad7824 */ /* 0x000fe400010e0603 */
[----:B------:R-:W4:Y:S01]  /*3850*/  LDL.64 R160, [R1+0x158] ;  /* 0x0001580001a07983 */ /* 0x000f220000100a00 */
[----:B------:R-:W-:Y:S02]  /*3860*/  PRMT R84, RZ, 0x7610, R84 ;  /* 0x00007610ff547816 */ /* 0x000fe40000000054 */
[----:B------:R-:W-:-:S04]  /*3870*/  ISETP.GT.AND P0, PT, R0, 0x15, PT ;  /* 0x000000150000780c */ /* 0x000fc80003f04270 */
[----:B------:R0:W4:Y:S02]  /*3880*/  @P3 LDG.E.U16 R84, [R86.64] ;  /* 0x0000000456543981 */ /* 0x000124000c1e1500 */
[----:B0-----:R-:W-:Y:S02]  /*3890*/  PRMT R86, RZ, 0x7610, R86 ;  /* 0x00007610ff567816 */ /* 0x001fe40000000056 */
[----:B------:R-:W-:-:S04]  /*38a0*/  PRMT R87, RZ, 0x7610, R87 ;  /* 0x00007610ff577816 */ /* 0x000fc80000000057 */
[----:B------:R3:W4:Y:S04]  /*38b0*/  @P4 LDG.E.U16 R86, [R170.64] ;  /* 0x00000004aa564981 */ /* 0x000728000c1e1500 */
[----:B------:R0:W4:Y:S01]  /*38c0*/  @P0 LDG.E.U16 R87, [R168.64] ;  /* 0x00000004a8570981 */ /* 0x000122000c1e1500 */
[----:B---3--:R-:W-:Y:S02]  /*38d0*/  IADD3 R170, P1, R158, R2, RZ ;  /* 0x000000029eaa7210 */ /* 0x008fe40007f3e0ff */
[----:B0-----:R-:W-:-:S03]  /*38e0*/  PRMT R168, RZ, 0x7610, R168 ;  /* 0x00007610ffa87816 */ /* 0x001fc600000000a8 */
[----:B------:R-:W-:Y:S02]  /*38f0*/  IMAD.X R171, R159, 0x1, R3, P1 ;  /* 0x000000019fab7824 */ /* 0x000fe400008e0603 */
[----:B------:R-:W3:Y:S04]  /*3900*/  LDL.64 R158, [R1+0x160] ;  /* 0x00016000019e7983 */ /* 0x000ee80000100a00 */
[----:B------:R5:W3:Y:S01]  /*3910*/  @P0 LDG.E.U16 R168, [R172.64] ;  /* 0x00000004aca80981 */ /* 0x000ae2000c1e1500 */
[----:B------:R-:W-:Y:S02]  /*3920*/  ISETP.GT.AND P3, PT, R0, 0x16, PT ;  /* 0x000000160000780c */ /* 0x000fe40003f64270 */
[----:B------:R-:W-:-:S11]  /*3930*/  PRMT R169, RZ, 0x7610, R169 ;  /* 0x00007610ffa97816 */ /* 0x000fd600000000a9 */
[----:B------:R0:W3:Y:S02]  /*3940*/  @P3 LDG.E.U16 R169, [R170.64] ;  /* 0x00000004aaa93981 */ /* 0x0000e4000c1e1500 */
[----:B0-----:R-:W-:Y:S02]  /*3950*/  PRMT R170, RZ, 0x7610, R170 ;  /* 0x00007610ffaa7816 */ /* 0x001fe400000000aa */
[----:B--2---:R-:W-:-:S05]  /*3960*/  IADD3 R174, P0, R156, R2, RZ ;  /* 0x000000029cae7210 */ /* 0x004fca0007f1e0ff */
[----:B------:R-:W-:Y:S02]  /*3970*/  IMAD.X R175, R157, 0x1, R3, P0 ;  /* 0x000000019daf7824 */ /* 0x000fe400000e0603 */
[----:B------:R-:W2:Y:S01]  /*3980*/  LDL.64 R156, [R1+0x168] ;  /* 0x00016800019c7983 */ /* 0x000ea20000100a00 */
[----:B-----5:R-:W-:-:S03]  /*3990*/  IADD3 R172, P0, R162, R2, RZ ;  /* 0x00000002a2ac7210 */ /* 0x020fc60007f1e0ff */
[----:B------:R4:W5:Y:S02]  /*39a0*/  @P3 LDG.E.U16 R170, [R174.64] ;  /* 0x00000004aeaa3981 */ /* 0x000964000c1e1500 */
[----:B------:R-:W-:Y:S02]  /*39b0*/  IMAD.X R173, R163, 0x1, R3, P0 ;  /* 0x00000001a3ad7824 */ /* 0x000fe400000e0603 */
[----:B------:R-:W5:Y:S01]  /*39c0*/  LDL.64 R162, [R1+0x170] ;  /* 0x0001700001a27983 */ /* 0x000f620000100a00 */
[----:B----4-:R-:W-:-:S05]  /*39d0*/  IADD3 R174, P0, R160, R2, RZ ;  /* 0x00000002a0ae7210 */ /* 0x010fca0007f1e0ff */
[----:B------:R-:W-:Y:S02]  /*39e0*/  IMAD.X R175, R161, 0x1, R3, P0 ;  /* 0x00000001a1af7824 */ /* 0x000fe400000e0603 */
[----:B------:R-:W4:Y:S01]  /*39f0*/  LDL.64 R160, [R1+0x178] ;  /* 0x0001780001a07983 */ /* 0x000f220000100a00 */
[----:B------:R-:W-:Y:S02]  /*3a00*/  ISETP.GT.AND P1, PT, R0, 0x17, PT ;  /* 0x000000170000780c */ /* 0x000fe40003f24270 */
[----:B------:R-:W-:-:S11]  /*3a10*/  PRMT R171, RZ, 0x7610, R171 ;  /* 0x00007610ffab7816 */ /* 0x000fd600000000ab */
[----:B------:R0:W4:Y:S02]  /*3a20*/  @P1 LDG.E.U16 R171, [R172.64] ;  /* 0x00000004acab1981 */ /* 0x000124000c1e1500 */
[----:B0-----:R-:W-:-:S06]  /*3a30*/  PRMT R172, RZ, 0x7610, R172 ;  /* 0x00007610ffac7816 */ /* 0x001fcc00000000ac */
[----:B------:R3:W4:Y:S01]  /*3a40*/  @P1 LDG.E.U16 R172, [R174.64] ;  /* 0x00000004aeac1981 */ /* 0x000722000c1e1500 */
[----:B------:R-:W-:Y:S02]  /*3a50*/  ISETP.GT.AND P1, PT, R0, 0x18, PT ;  /* 0x000000180000780c */ /* 0x000fe40003f24270 */
[----:B------:R-:W-:Y:S02]  /*3a60*/  PRMT R218, RZ, 0x7610, R218 ;  /* 0x00007610ffda7816 */ /* 0x000fe400000000da */
[----:B---3--:R-:W-:-:S05]  /*3a70*/  IADD3 R174, P0, R158, R2, RZ ;  /* 0x000000029eae7210 */ /* 0x008fca0007f1e0ff */
[----:B------:R-:W-:Y:S02]  /*3a80*/  IMAD.X R175, R159, 0x1, R3, P0 ;  /* 0x000000019faf7824 */ /* 0x000fe400000e0603 */
[----:B------:R-:W3:Y:S04]  /*3a90*/  LDL.64 R158, [R1+0x180] ;  /* 0x00018000019e7983 */ /* 0x000ee80000100a00 */
[----:B------:R2:W3:Y:S01]  /*3aa0*/  @P1 LDG.E.U16 R218, [R174.64] ;  /* 0x00000004aeda1981 */ /* 0x0004e2000c1e1500 */
[----:B------:R-:W-:Y:S02]  /*3ab0*/  PRMT R220, RZ, 0x7610, R220 ;  /* 0x00007610ffdc7816 */ /* 0x000fe400000000dc */
[----:B--2---:R-:W-:-:S05]  /*3ac0*/  IADD3 R174, P0, R156, R2, RZ ;  /* 0x000000029cae7210 */ /* 0x004fca0007f1e0ff */
[----:B------:R-:W-:Y:S02]  /*3ad0*/  IMAD.X R175, R157, 0x1, R3, P0 ;  /* 0x000000019daf7824 */ /* 0x000fe400000e0603 */
[----:B------:R-:W2:Y:S04]  /*3ae0*/  LDL.64 R156, [R1+0x188] ;  /* 0x00018800019c7983 */ /* 0x000ea80000100a00 */
[----:B------:R5:W2:Y:S02]  /*3af0*/  @P1 LDG.E.U16 R220, [R174.64] ;  /* 0x00000004aedc1981 */ /* 0x000aa4000c1e1500 */
[----:B-----5:R-:W-:-:S05]  /*3b00*/  IADD3 R174, P0, R162, R2, RZ ;  /* 0x00000002a2ae7210 */ /* 0x020fca0007f1e0ff */
        /* <DEDUP_REMOVED lines=11> */
[----:B---3--:R-:W-:Y:S02]  /*3bc0*/  IADD3 R176, P0, R158, R2, RZ ;  /* 0x000000029eb07210 */ /* 0x008fe40007f1e0ff */
[----:B------:R-:W-:-:S03]  /*3bd0*/  PRMT R175, RZ, 0x7610, R175 ;  /* 0x00007610ffaf7816 */ /* 0x000fc600000000af */
[----:B------:R-:W-:Y:S02]  /*3be0*/  IMAD.X R177, R159, 0x1, R3, P0 ;  /* 0x000000019fb17824 */ /* 0x000fe400000e0603 */
[----:B------:R-:W3:Y:S04]  /*3bf0*/  LDL.64 R158, [R1+0x1a0] ;  /* 0x0001a000019e7983 */ /* 0x000ee80000100a00 */
[----:B------:R0:W3:Y:S02]  /*3c00*/  @P1 LDG.E.U16 R175, [R176.64] ;  /* 0x00000004b0af1981 */ /* 0x0000e4000c1e1500 */
[----:B0-----:R-:W-:Y:S02]  /*3c10*/  PRMT R176, RZ, 0x7610, R176 ;  /* 0x00007610ffb07816 */ /* 0x001fe400000000b0 */
[----:B------:R-:W-:-:S02]  /*3c20*/  PRMT R177, RZ, 0x7610, R177 ;  /* 0x00007610ffb17816 */ /* 0x000fc400000000b1 */
[----:B--2---:R-:W-:-:S05]  /*3c30*/  IADD3 R178, P0, R156, R2, RZ ;  /* 0x000000029cb27210 */ /* 0x004fca0007f1e0ff */
[----:B------:R-:W-:Y:S02]  /*3c40*/  IMAD.X R179, R157, 0x1, R3, P0 ;  /* 0x000000019db37824 */ /* 0x000fe400000e0603 */
[----:B------:R-:W2:Y:S04]  /*3c50*/  LDL.64 R156, [R1+0x1a8] ;  /* 0x0001a800019c7983 */ /* 0x000ea80000100a00 */
[----:B------:R5:W2:Y:S01]  /*3c60*/  @P1 LDG.E.U16 R176, [R178.64] ;  /* 0x00000004b2b01981 */ /* 0x000aa2000c1e1500 */
[----:B------:R-:W-:Y:S02]  /*3c70*/  ISETP.GT.AND P1, PT, R0, 0x1b, PT ;  /* 0x0000001b0000780c */ /* 0x000fe40003f24270 */
[----:B-----5:R-:W-:-:S05]  /*3c80*/  IADD3 R178, P0, R162, R2, RZ ;  /* 0x00000002a2b27210 */ /* 0x020fca0007f1e0ff */
[----:B------:R-:W-:Y:S02]  /*3c90*/  IMAD.X R179, R163, 0x1, R3, P0 ;  /* 0x00000001a3b37824 */ /* 0x000fe400000e0603 */
[----:B------:R-:W5:Y:S04]  /*3ca0*/  LDL.64 R162, [R1+0x1b8] ;  /* 0x0001b80001a27983 */ /* 0x000f680000100a00 */
[----:B------:R4:W5:Y:S02]  /*3cb0*/  @P1 LDG.E.U16 R177, [R178.64] ;  /* 0x00000004b2b11981 */ /* 0x000964000c1e1500 */
[----:B----4-:R-:W-:-:S05]  /*3cc0*/  IADD3 R178, P0, R160, R2, RZ ;  /* 0x00000002a0b27210 */ /* 0x010fca0007f1e0ff */
[----:B------:R-:W-:Y:S02]  /*3cd0*/  IMAD.X R179, R161, 0x1, R3, P0 ;  /* 0x00000001a1b37824 */ /* 0x000fe400000e0603 */
[----:B------:R-:W4:Y:S01]  /*3ce0*/  LDL.64 R160, [R1+0x1b0] ;  /* 0x0001b00001a07983 */ /* 0x000f220000100a00 */
[----:B------:R-:W-:-:S06]  /*3cf0*/  PRMT R180, RZ, 0x7610, R180 ;  /* 0x00007610ffb47816 */ /* 0x000fcc00000000b4 */
[----:B------:R3:W5:Y:S01]  /*3d00*/  @P1 LDG.E.U16 R180, [R178.64] ;  /* 0x00000004b2b41981 */ /* 0x000762000c1e1500 */
[----:B------:R-:W-:Y:S02]  /*3d10*/  ISETP.GT.AND P1, PT, R0, 0x1c, PT ;  /* 0x0000001c0000780c */ /* 0x000fe40003f24270 */
[----:B------:R-:W-:Y:S02]  /*3d20*/  PRMT R181, RZ, 0x7610, R181 ;  /* 0x00007610ffb57816 */ /* 0x000fe400000000b5 */
[----:B---3--:R-:W-:-:S05]  /*3d30*/  IADD3 R178, P0, R158, R2, RZ ;  /* 0x000000029eb27210 */ /* 0x008fca0007f1e0ff */
[----:B------:R-:W-:Y:S01]  /*3d40*/  IMAD.X R179, R159, 0x1, R3, P0 ;  /* 0x000000019fb37824 */ /* 0x000fe200000e0603 */
[----:B------:R-:W-:Y:S01]  /*3d50*/  PRMT R182, RZ, 0x7610, R182 ;  /* 0x00007610ffb67816 */ /* 0x000fe200000000b6 */
[----:B------:R-:W3:Y:S04]  /*3d60*/  LDL.64 R158, [R1+0x1c8] ;  /* 0x0001c800019e7983 */ /* 0x000ee80000100a00 */
[----:B------:R2:W3:Y:S01]  /*3d70*/  @P1 LDG.E.U16 R181, [R178.64] ;  /* 0x00000004b2b51981 */ /* 0x0004e2000c1e1500 */
[----:B------:R-:W-:Y:S02]  /*3d80*/  PRMT R183, RZ, 0x7610, R183 ;  /* 0x00007610ffb77816 */ /* 0x000fe400000000b7 */
[----:B--2---:R-:W-:-:S05]  /*3d90*/  IADD3 R178, P0, R156, R2, RZ ;  /* 0x000000029cb27210 */ /* 0x004fca0007f1e0ff */
[----:B------:R-:W-:Y:S02]  /*3da0*/  IMAD.X R179, R157, 0x1, R3, P0 ;  /* 0x000000019db37824 */ /* 0x000fe400000e0603 */
[----:B------:R-:W2:Y:S04]  /*3db0*/  LDL.64 R156, [R1+0x1c0] ;  /* 0x0001c000019c7983 */ /* 0x000ea80000100a00 */
[----:B------:R4:W3:Y:S01]  /*3dc0*/  @P1 LDG.E.U16 R182, [R178.64] ;  /* 0x00000004b2b61981 */ /* 0x0008e2000c1e1500 */
[----:B------:R-:W-:Y:S02]  /*3dd0*/  ISETP.GT.AND P1, PT, R0, 0x1d, PT ;  /* 0x0000001d0000780c */ /* 0x000fe40003f24270 */
[----:B----4-:R-:W-:-:S05]  /*3de0*/  IADD3 R178, P0, R160, R2, RZ ;  /* 0x00000002a0b27210 */ /* 0x010fca0007f1e0ff */
[----:B------:R-:W-:Y:S02]  /*3df0*/  IMAD.X R179, R161, 0x1, R3, P0 ;  /* 0x00000001a1b37824 */ /* 0x000fe400000e0603 */
[----:B------:R-:W4:Y:S04]  /*3e00*/  LDL.64 R160, [R1+0x1d0] ;  /* 0x0001d00001a07983 */ /* 0x000f280000100a00 */
[----:B------:R5:W4:Y:S02]  /*3e10*/  @P1 LDG.E.U16 R183, [R178.64] ;  /* 0x00000004b2b71981 */ /* 0x000b24000c1e1500 */
[----:B-----5:R-:W-:-:S05]  /*3e20*/  IADD3 R178, P0, R162, R2, RZ ;  /* 0x00000002a2b27210 */ /* 0x020fca0007f1e0ff */
[----:B------:R-:W-:Y:S02]  /*3e30*/  IMAD.X R179, R163, 0x1, R3, P0 ;  /* 0x00000001a3b37824 */ /* 0x000fe400000e0603 */
[----:B------:R-:W5:Y:S01]  /*3e40*/  LDL.64 R162, [R1+0x1d8] ;  /* 0x0001d80001a27983 */ /* 0x000f620000100a00 */
[----:B------:R-:W-:-:S06]  /*3e50*/  PRMT R225, RZ, 0x7610, R225 ;  /* 0x00007610ffe17816 */ /* 0x000fcc00000000e1 */
[----:B------:R2:W5:Y:S01]  /*3e60*/  @P1 LDG.E.U16 R225, [R178.64] ;  /* 0x00000004b2e11981 */ /* 0x000562000c1e1500 */
[----:B------:R-:W-:Y:S02]  /*3e70*/  ISETP.GT.AND P1, PT, R0, 0x1e, PT ;  /* 0x0000001e0000780c */ /* 0x000fe40003f24270 */
[----:B------:R-:W-:Y:S02]  /*3e80*/  PRMT R226, RZ, 0x7610, R226 ;  /* 0x00007610ffe27816 */ /* 0x000fe400000000e2 */
[----:B------:R-:W-:Y:S02]  /*3e90*/  PRMT R227, RZ, 0x7610, R227 ;  /* 0x00007610ffe37816 */ /* 0x000fe400000000e3 */
[----:B------:R-:W-:Y:S02]  /*3ea0*/  PRMT R229, RZ, 0x7610, R229 ;  /* 0x00007610ffe57816 */ /* 0x000fe400000000e5 */
[----:B------:R-:W-:Y:S01]  /*3eb0*/  PRMT R230, RZ, 0x7610, R230 ;  /* 0x00007610ffe67816 */ /* 0x000fe200000000e6 */
[----:B------:R-:W0:Y:S01]  /*3ec0*/  S2R R193, SR_TID.X ;  /* 0x0000000000c17919 */ /* 0x000e220000002100 */
[----:B------:R-:W-:-:S02]  /*3ed0*/  PRMT R231, RZ, 0x7610, R231 ;  /* 0x00007610ffe77816 */ /* 0x000fc400000000e7 */
[----:B0-----:R-:W-:-:S04]  /*3ee0*/  LOP3.LUT R193, R193, 0x1f, RZ, 0xc0, !PT ;  /* 0x0000001fc1c17812 */ /* 0x001fc800078ec0ff */
[----:B------:R-:W-:Y:S02]  /*3ef0*/  ISETP.GE.AND P2, PT, R193, R0, PT ;  /* 0x00000000c100720c */ /* 0x000fe40003f46270 */
[----:B------:R-:W-:Y:S02]  /*3f00*/  PRMT R232, RZ, 0x7610, R232 ;  /* 0x00007610ffe87816 */ /* 0x000fe400000000e8 */
[----:B------:R-:W-:Y:S02]  /*3f10*/  PRMT R233, RZ, 0x7610, R233 ;  /* 0x00007610ffe97816 */ /* 0x000fe400000000e9 */
[----:B------:R-:W-:Y:S02]  /*3f20*/  PRMT R234, RZ, 0x7610, R234 ;  /* 0x00007610ffea7816 */ /* 0x000fe400000000ea */
[----:B--2---:R-:W-:-:S05]  /*3f30*/  IADD3 R178, P0, R156, R2, RZ ;  /* 0x000000029cb27210 */ /* 0x004fca0007f1e0ff */
[----:B------:R-:W-:Y:S02]  /*3f40*/  IMAD.X R179, R157, 0x1, R3, P0 ;  /* 0x000000019db37824 */ /* 0x000fe400000e0603 */
[----:B------:R-:W2:Y:S04]  /*3f50*/  LDL.LU.64 R156, [R1+0x210] ;  /* 0x00021000019c7983 */ /* 0x000ea80000300a00 */
[----:B------:R3:W2:Y:S02]  /*3f60*/  @P1 LDG.E.U16 R226, [R178.64] ;  /* 0x00000004b2e21981 */ /* 0x0006a4000c1e1500 */
[----:B---3--:R-:W-:-:S05]  /*3f70*/  IADD3 R178, P0, R158, R2, RZ ;  /* 0x000000029eb27210 */ /* 0x008fca0007f1e0ff */
[----:B------:R-:W-:Y:S02]  /*3f80*/  IMAD.X R179, R159, 0x1, R3, P0 ;  /* 0x000000019fb37824 */ /* 0x000fe400000e0603 */
[----:B------:R-:W3:Y:S04]  /*3f90*/  LDL.LU.64 R158, [R1+0x208] ;  /* 0x00020800019e7983 */ /* 0x000ee80000300a00 */
[----:B------:R4:W2:Y:S01]  /*3fa0*/  @P1 LDG.E.U16 R227, [R178.64] ;  /* 0x00000004b2e31981 */ /* 0x0008a2000c1e1500 */
[----:B------:R-:W-:Y:S02]  /*3fb0*/  ISETP.GT.AND P1, PT, R0, 0x1f, PT ;  /* 0x0000001f0000780c */ /* 0x000fe40003f24270 */
[----:B----4-:R-:W-:-:S05]  /*3fc0*/  IADD3 R178, P0, R160, R2, RZ ;  /* 0x00000002a0b27210 */ /* 0x010fca0007f1e0ff */
[----:B------:R-:W-:Y:S02]  /*3fd0*/  IMAD.X R179, R161, 0x1, R3, P0 ;  /* 0x00000001a1b37824 */ /* 0x000fe400000e0603 */
[----:B------:R-:W4:Y:S04]  /*3fe0*/  LDL.LU.64 R160, [R1+0x200] ;  /* 0x0002000001a07983 */ /* 0x000f280000300a00 */
[----:B------:R5:W2:Y:S02]  /*3ff0*/  @P1 LDG.E.U16 R229, [R178.64] ;  /* 0x00000004b2e51981 */ /* 0x000aa4000c1e1500 */
[----:B-----5:R-:W-:-:S05]  /*4000*/  IADD3 R178, P0, R162, R2, RZ ;  /* 0x00000002a2b27210 */ /* 0x020fca0007f1e0ff */
[----:B------:R-:W-:Y:S02]  /*4010*/  IMAD.X R179, R163, 0x1, R3, P0 ;  /* 0x00000001a3b37824 */ /* 0x000fe400000e0603 */
[----:B------:R-:W4:Y:S04]  /*4020*/  LDL.LU.64 R162, [R1+0x1f8] ;  /* 0x0001f80001a27983 */ /* 0x000f280000300a00 */
[----:B------:R0:W5:Y:S04]  /*4030*/  @P1 LDG.E.U16 R230, [R178.64] ;  /* 0x00000004b2e61981 */ /* 0x000168000c1e1500 */
[----:B------:R-:W-:Y:S01]  /*4040*/  BAR.SYNC.DEFER_BLOCKING 0x0 ;  /* 0x0000000000007b1d */ /* 0x000fe20000010000 */
[----:B0-----:R-:W-:-:S02]  /*4050*/  IMAD R179, R193, c[0x0][0x18c], RZ ;  /* 0x00006300c1b37a24 */ /* 0x001fc400078e02ff */
[----:B------:R-:W-:Y:S02]  /*4060*/  IMAD.MOV.U32 R193, RZ, RZ, R192 ;  /* 0x000000ffffc17224 */ /* 0x000fe400078e00c0 */
[----:B------:R-:W-:Y:S02]  /*4070*/  IMAD.MOV.U32 R192, RZ, RZ, R194 ;  /* 0x000000ffffc07224 */ /* 0x000fe400078e00c2 */
[----:B------:R-:W0:Y:S04]  /*4080*/  S2R R194, SR_TID.X ;  /* 0x0000000000c27919 */ /* 0x000e280000002100 */
[----:B------:R1:W-:Y:S02]  /*4090*/  STS.U16 [R185+0x1000], R210 ;  /* 0x001000d2b9007388 */ /* 0x0003e40000000400 */
[----:B-1----:R-:W-:-:S02]  /*40a0*/  IMAD.MOV.U32 R210, RZ, RZ, R219 ;  /* 0x000000ffffd27224 */ /* 0x002fc400078e00db */
[----:B------:R-:W2:Y:S01]  /*40b0*/  LDL.LU R219, [R1+0x1e0] ;  /* 0x0001e00001db7983 */ /* 0x000ea20000300800 */
[----:B------:R-:W-:-:S05]  /*40c0*/  IMAD.WIDE R178, R179, 0x2, R192 ;  /* 0x00000002b3b27825 */ /* 0x000fca00078e02c0 */
[----:B------:R1:W2:Y:S04]  /*40d0*/  @!P2 LDG.E.U16 R231, [R178.64] ;  /* 0x00000004b2e7a981 */ /* 0x0002a8000c1e1500 */
[----:B-1----:R-:W1:Y:S01]  /*40e0*/  S2R R178, SR_TID.X ;  /* 0x0000000000b27919 */ /* 0x002e620000002100 */
[----:B0-----:R-:W-:-:S05]  /*40f0*/  LOP3.LUT R194, R194, 0x1f, RZ, 0xc0, !PT ;  /* 0x0000001fc2c27812 */ /* 0x001fca00078ec0ff */
[----:B------:R-:W-:Y:S02]  /*4100*/  IMAD R179, R194, c[0x0][0x18c], RZ ;  /* 0x00006300c2b37a24 */ /* 0x000fe400078e02ff */
[----:B------:R-:W-:Y:S01]  /*4110*/  IMAD.MOV.U32 R194, RZ, RZ, R196 ;  /* 0x000000ffffc27224 */ /* 0x000fe200078e00c4 */
[----:B-1----:R-:W-:-:S03]  /*4120*/  LOP3.LUT R196, R178, 0x1f, RZ, 0xc0, !PT ;  /* 0x0000001fb2c47812 */ /* 0x002fc600078ec0ff */
[----:B------:R-:W-:-:S05]  /*4130*/  IMAD.WIDE R178, R179, 0x2, R194 ;  /* 0x00000002b3b27825 */ /* 0x000fca00078e02c2 */
[----:B------:R0:W3:Y:S04]  /*4140*/  @!P2 LDG.E.U16 R232, [R178.64] ;  /* 0x00000004b2e8a981 */ /* 0x0000e8000c1e1500 */
[----:B0-----:R-:W0:Y:S01]  /*4150*/  S2R R178, SR_TID.X ;  /* 0x0000000000b27919 */ /* 0x001e220000002100 */
[----:B------:R-:W-:Y:S02]  /*4160*/  IMAD R179, R196, c[0x0][0x18c], RZ ;  /* 0x00006300c4b37a24 */ /* 0x000fe400078e02ff */
[----:B------:R-:W-:Y:S01]  /*4170*/  IMAD.MOV.U32 R196, RZ, RZ, R198 ;  /* 0x000000ffffc47224 */ /* 0x000fe200078e00c6 */
[----:B0-----:R-:W-:-:S03]  /*4180*/  LOP3.LUT R198, R178, 0x1f, RZ, 0xc0, !PT ;  /* 0x0000001fb2c67812 */ /* 0x001fc600078ec0ff */
        /* <DEDUP_REMOVED lines=11> */
[----:B------:R-:W-:Y:S02]  /*4240*/  PRMT R235, RZ, 0x7610, R235 ;  /* 0x00007610ffeb7816 */ /* 0x000fe400000000eb */
[----:B0-----:R-:W-:Y:S01]  /*4250*/  LOP3.LUT R202, R178, 0x1f, RZ, 0xc0, !PT ;  /* 0x0000001fb2ca7812 */ /* 0x001fe200078ec0ff */
[----:B------:R-:W-:-:S05]  /*4260*/  IMAD.WIDE R178, R179, 0x2, R200 ;  /* 0x00000002b3b27825 */ /* 0x000fca00078e02c8 */
[----:B------:R0:W3:Y:S04]  /*4270*/  @!P2 LDG.E.U16 R235, [R178.64] ;  /* 0x00000004b2eba981 */ /* 0x0000e8000c1e1500 */
[----:B0-----:R-:W0:Y:S01]  /*4280*/  S2R R178, SR_TID.X ;  /* 0x0000000000b27919 */ /* 0x001e220000002100 */
[----:B------:R-:W-:Y:S02]  /*4290*/  IMAD R179, R202, c[0x0][0x18c], RZ ;  /* 0x00006300cab37a24 */ /* 0x000fe400078e02ff */
[----:B------:R-:W-:Y:S01]  /*42a0*/  IMAD.MOV.U32 R202, RZ, RZ, R204 ;  /* 0x000000ffffca7224 */ /* 0x000fe200078e00cc */
[----:B------:R-:W-:Y:S02]  /*42b0*/  PRMT R236, RZ, 0x7610, R236 ;  /* 0x00007610ffec7816 */ /* 0x000fe400000000ec */
[----:B------:R-:W-:-:S02]  /*42c0*/  PRMT R237, RZ, 0x7610, R237 ;  /* 0x00007610ffed7816 */ /* 0x000fc400000000ed */
[----:B0-----:R-:W-:Y:S01]  /*42d0*/  LOP3.LUT R204, R178, 0x1f, RZ, 0xc0, !PT ;  /* 0x0000001fb2cc7812 */ /* 0x001fe200078ec0ff */
[----:B------:R-:W-:-:S05]  /*42e0*/  IMAD.WIDE R178, R179, 0x2, R202 ;  /* 0x00000002b3b27825 */ /* 0x000fca00078e02ca */
[----:B------:R0:W3:Y:S02]  /*42f0*/  @!P2 LDG.E.U16 R236, [R178.64] ;  /* 0x00000004b2eca981 */ /* 0x0000e4000c1e1500 */
[----:B0-----:R-:W-:Y:S02]  /*4300*/  IMAD R179, R204, c[0x0][0x18c], RZ ;  /* 0x00006300ccb37a24 */ /* 0x001fe400078e02ff */
[----:B------:R-:W-:Y:S02]  /*4310*/  IMAD.MOV.U32 R204, RZ, RZ, R207 ;  /* 0x000000ffffcc7224 */ /* 0x000fe400078e00cf */
[----:B------:R-:W0:Y:S02]  /*4320*/  S2R R207, SR_TID.X ;  /* 0x0000000000cf7919 */ /* 0x000e240000002100 */
[----:B------:R-:W-:-:S05]  /*4330*/  IMAD.WIDE R178, R179, 0x2, R204 ;  /* 0x00000002b3b27825 */ /* 0x000fca00078e02cc */
[----:B------:R1:W3:Y:S04]  /*4340*/  @!P2 LDG.E.U16 R237, [R178.64] ;  /* 0x00000004b2eda981 */ /* 0x0002e8000c1e1500 */
[----:B-1----:R-:W1:Y:S04]  /*4350*/  S2R R178, SR_TID.X ;  /* 0x0000000000b27919 */ /* 0x002e680000002100 */
[----:B------:R4:W-:Y:S01]  /*4360*/  STS.U16 [R185], R206 ;  /* 0x000000ceb9007388 */ /* 0x0009e20000000400 */
[----:B0-----:R-:W-:Y:S01]  /*4370*/  LOP3.LUT R207, R207, 0x1f, RZ, 0xc0, !PT ;  /* 0x0000001fcfcf7812 */ /* 0x001fe200078ec0ff */
[----:B----4-:R-:W-:-:S02]  /*4380*/  IMAD.MOV.U32 R206, RZ, RZ, R211 ;  /* 0x000000ffffce7224 */ /* 0x010fc400078e00d3 */
[----:B------:R-:W0:Y:S02]  /*4390*/  S2R R211, SR_TID.X ;  /* 0x0000000000d37919 */ /* 0x000e240000002100 */
[----:B------:R-:W-:Y:S02]  /*43a0*/  IMAD R179, R207, c[0x0][0x18c], RZ ;  /* 0x00006300cfb37a24 */ /* 0x000fe400078e02ff */
[----:B------:R-:W-:Y:S01]  /*43b0*/  IMAD.MOV.U32 R207, RZ, RZ, R209 ;  /* 0x000000ffffcf7224 */ /* 0x000fe200078e00d1 */
[----:B------:R-:W-:Y:S02]  /*43c0*/  PRMT R238, RZ, 0x7610, R238 ;  /* 0x00007610ffee7816 */ /* 0x000fe400000000ee */
[----:B-1----:R-:W-:Y:S01]  /*43d0*/  LOP3.LUT R209, R178, 0x1f, RZ, 0xc0, !PT ;  /* 0x0000001fb2d17812 */ /* 0x002fe200078ec0ff */
[----:B------:R-:W-:Y:S01]  /*43e0*/  IMAD.WIDE R178, R179, 0x2, R206 ;  /* 0x00000002b3b27825 */ /* 0x000fe200078e02ce */
[----:B------:R1:W-:Y:S04]  /*43f0*/  STS.U16 [R185+0x100], R208 ;  /* 0x000100d0b9007388 */ /* 0x0003e80000000400 */
[----:B------:R4:W3:Y:S01]  /*4400*/  @!P2 LDG.E.U16 R238, [R178.64] ;  /* 0x00000004b2eea981 */ /* 0x0008e2000c1e1500 */
[----:B------:R-:W-:Y:S01]  /*4410*/  PRMT R239, RZ, 0x7610, R239 ;  /* 0x00007610ffef7816 */ /* 0x000fe200000000ef */
[----:B-1----:R-:W-:-:S02]  /*4420*/  IMAD.MOV.U32 R208, RZ, RZ, R215 ;  /* 0x000000ffffd07224 */ /* 0x002fc400078e00d7 */
[----:B----4-:R-:W-:Y:S02]  /*4430*/  IMAD R179, R209, c[0x0][0x18c], RZ ;  /* 0x00006300d1b37a24 */ /* 0x010fe400078e02ff */
[----:B------:R-:W-:Y:S01]  /*4440*/  IMAD.MOV.U32 R209, RZ, RZ, R213 ;  /* 0x000000ffffd17224 */ /* 0x000fe200078e00d5 */
[----:B0-----:R-:W-:Y:S01]  /*4450*/  LOP3.LUT R213, R211, 0x1f, RZ, 0xc0, !PT ;  /* 0x0000001fd3d57812 */ /* 0x001fe200078ec0ff */
[----:B------:R-:W-:Y:S02]  /*4460*/  IMAD.MOV.U32 R211, RZ, RZ, R217 ;  /* 0x000000ffffd37224 */ /* 0x000fe400078e00d9 */
[----:B------:R-:W-:Y:S01]  /*4470*/  IMAD.WIDE R178, R179, 0x2, R208 ;  /* 0x00000002b3b27825 */ /* 0x000fe200078e02d0 */
[----:B------:R-:W0:Y:S03]  /*4480*/  S2R R215, SR_TID.X ;  /* 0x0000000000d77919 */ /* 0x000e260000002100 */
[----:B------:R-:W-:Y:S01]  /*4490*/  IMAD R217, R213, c[0x0][0x18c], RZ ;  /* 0x00006300d5d97a24 */ /* 0x000fe200078e02ff */
[----:B------:R1:W4:Y:S01]  /*44a0*/  @!P2 LDG.E.U16 R239, [R178.64] ;  /* 0x00000004b2efa981 */ /* 0x000322000c1e1500 */
[----:B------:R-:W-:Y:S01]  /*44b0*/  PRMT R240, RZ, 0x7610, R240 ;  /* 0x00007610fff07816 */ /* 0x000fe200000000f0 */
[----:B------:R-:W-:-:S02]  /*44c0*/  IMAD.MOV.U32 R213, RZ, RZ, R221 ;  /* 0x000000ffffd57224 */ /* 0x000fc400078e00dd */
[----:B------:R5:W-:Y:S01]  /*44d0*/  STS.U16 [R185+0x1100], R212 ;  /* 0x001100d4b9007388 */ /* 0x000be20000000400 */
[----:B------:R-:W-:-:S03]  /*44e0*/  PRMT R241, RZ, 0x7610, R241 ;  /* 0x00007610fff17816 */ /* 0x000fc600000000f1 */
[----:B------:R0:W-:Y:S01]  /*44f0*/  STS.U16 [R185+0x2000], R214 ;  /* 0x002000d6b9007388 */ /* 0x0001e20000000400 */
[----:B-1----:R-:W-:-:S03]  /*4500*/  IMAD.WIDE R178, R217, 0x2, R210 ;  /* 0x00000002d9b27825 */ /* 0x002fc600078e02d2 */
[----:B------:R1:W-:Y:S01]  /*4510*/  STS.U16 [R185+0x2100], R216 ;  /* 0x002100d8b9007388 */ /* 0x0003e20000000400 */
[----:B-----5:R-:W-:-:S03]  /*4520*/  IMAD.MOV.U32 R212, RZ, RZ, R223 ;  /* 0x000000ffffd47224 */ /* 0x020fc600078e00df */
[----:B------:R5:W3:Y:S01]  /*4530*/  @!P2 LDG.E.U16 R240, [R178.64] ;  /* 0x00000004b2f0a981 */ /* 0x000ae2000c1e1500 */
[----:B0-----:R-:W-:-:S03]  /*4540*/  LOP3.LUT R215, R215, 0x1f, RZ, 0xc0, !PT ;  /* 0x0000001fd7d77812 */ /* 0x001fc600078ec0ff */
[----:B------:R2:W-:Y:S04]  /*4550*/  STS.U16 [R185+0x3000], R218 ;  /* 0x003000dab9007388 */ /* 0x0005e80000000400 */
[----:B------:R-:W3:Y:S01]  /*4560*/  LDL.LU R221, [R1+0x1e8] ;  /* 0x0001e80001dd7983 */ /* 0x000ee20000300800 */
[----:B-----5:R-:W-:-:S03]  /*4570*/  IMAD.WIDE R178, R217, 0x2, R212 ;  /* 0x00000002d9b27825 */ /* 0x020fc600078e02d4 */
[----:B------:R-:W0:Y:S01]  /*4580*/  S2R R217, SR_TID.X ;  /* 0x0000000000d97919 */ /* 0x000e220000002100 */
[----:B------:R-:W-:-:S03]  /*4590*/  IMAD.MOV.U32 R214, RZ, RZ, R243 ;  /* 0x000000ffffd67224 */ /* 0x000fc600078e00f3 */
[----:B------:R5:W4:Y:S01]  /*45a0*/  @!P2 LDG.E.U16 R241, [R178.64] ;  /* 0x00000004b2f1a981 */ /* 0x000b22000c1e1500 */
[----:B-1----:R-:W-:Y:S02]  /*45b0*/  IMAD.MOV.U32 R216, RZ, RZ, R248 ;  /* 0x000000ffffd87224 */ /* 0x002fe400078e00f8 */
[----:B--2---:R-:W-:Y:S01]  /*45c0*/  IMAD.MOV.U32 R218, RZ, RZ, R219 ;  /* 0x000000ffffda7224 */ /* 0x004fe200078e00db */
[----:B------:R-:W2:Y:S01]  /*45d0*/  LDL.LU R223, [R1+0x1f0] ;  /* 0x0001f00001df7983 */ /* 0x000ea20000300800 */
[----:B-----5:R-:W-:Y:S02]  /*45e0*/  IMAD R179, R215, c[0x0][0x18c], RZ ;  /* 0x00006300d7b37a24 */ /* 0x020fe400078e02ff */
[--C-:B------:R-:W-:Y:S01]  /*45f0*/  IMAD.MOV.U32 R215, RZ, RZ, R242.reuse ;  /* 0x000000ffffd77224 */ /* 0x100fe200078e00f2 */
[----:B------:R-:W-:-:S03]  /*4600*/  PRMT R242, RZ, 0x7610, R242 ;  /* 0x00007610fff27816 */ /* 0x000fc600000000f2 */
[----:B------:R-:W-:Y:S01]  /*4610*/  IMAD.WIDE R178, R179, 0x2, R214 ;  /* 0x00000002b3b27825 */ /* 0x000fe200078e02d6 */
[----:B0-----:R-:W-:-:S04]  /*4620*/  LOP3.LUT R217, R217, 0x1f, RZ, 0xc0, !PT ;  /* 0x0000001fd9d97812 */ /* 0x001fc800078ec0ff */
[----:B------:R0:W5:Y:S01]  /*4630*/  @!P2 LDG.E.U16 R242, [R178.64] ;  /* 0x00000004b2f2a981 */ /* 0x000162000c1e1500 */
[----:B------:R-:W-:Y:S01]  /*4640*/  PRMT R243, RZ, 0x7610, R243 ;  /* 0x00007610fff37816 */ /* 0x000fe200000000f3 */
[----:B0-----:R-:W-:Y:S02]  /*4650*/  IMAD R179, R217, c[0x0][0x18c], RZ ;  /* 0x00006300d9b37a24 */ /* 0x001fe400078e02ff */
[----:B------:R-:W-:-:S04]  /*4660*/  IMAD.MOV.U32 R217, RZ, RZ, R245 ;  /* 0x000000ffffd97224 */ /* 0x000fc800078e00f5 */
[----:B------:R-:W-:-:S05]  /*4670*/  IMAD.WIDE R178, R179, 0x2, R216 ;  /* 0x00000002b3b27825 */ /* 0x000fca00078e02d8 */
[----:B------:R0:W2:Y:S04]  /*4680*/  @!P2 LDG.E.U16 R243, [R178.64] ;  /* 0x00000004b2f3a981 */ /* 0x0000a8000c1e1500 */
[----:B0-----:R-:W0:Y:S01]  /*4690*/  S2R R179, SR_TID.X ;  /* 0x0000000000b37919 */ /* 0x001e220000002100 */
[----:B------:R-:W-:Y:S01]  /*46a0*/  IMAD.MOV.U32 R219, RZ, RZ, R249 ;  /* 0x000000ffffdb7224 */ /* 0x000fe200078e00f9 */
[----:B------:R-:W-:Y:S02]  /*46b0*/  PRMT R245, RZ, 0x7610, R245 ;  /* 0x00007610fff57816 */ /* 0x000fe400000000f5 */
[----:B0-----:R-:W-:-:S05]  /*46c0*/  LOP3.LUT R179, R179, 0x1f, RZ, 0xc0, !PT ;  /* 0x0000001fb3b37812 */ /* 0x001fca00078ec0ff */
[----:B------:R-:W-:-:S04]  /*46d0*/  IMAD R179, R179, c[0x0][0x18c], RZ ;  /* 0x00006300b3b37a24 */ /* 0x000fc800078e02ff */
[----:B------:R-:W-:-:S05]  /*46e0*/  IMAD.WIDE R178, R179, 0x2, R218 ;  /* 0x00000002b3b27825 */ /* 0x000fca00078e02da */
[----:B------:R0:W2:Y:S04]  /*46f0*/  @!P2 LDG.E.U16 R245, [R178.64] ;  /* 0x00000004b2f5a981 */ /* 0x0000a8000c1e1500 */
[----:B0-----:R-:W2:Y:S04]  /*4700*/  LDL.LU R178, [R1+0x1e4] ;  /* 0x0001e40001b27983 */ /* 0x001ea80000300800 */
[----:B------:R-:W0:Y:S04]  /*4710*/  S2R R179, SR_TID.X ;  /* 0x0000000000b37919 */ /* 0x000e280000002100 */
[----:B------:R3:W-:Y:S01]  /*4720*/  STS.U16 [R185+0x3100], R220 ;  /* 0x003100dcb9007388 */ /* 0x0007e20000000400 */
[----:B------:R-:W-:-:S02]  /*4730*/  PRMT R248, RZ, 0x7610, R248 ;  /* 0x00007610fff87816 */ /* 0x000fc400000000f8 */
[----:B0-----:R-:W-:-:S05]  /*4740*/  LOP3.LUT R179, R179, 0x1f, RZ, 0xc0, !PT ;  /* 0x0000001fb3b37812 */ /* 0x001fca00078ec0ff */
[----:B------:R-:W-:Y:S02]  /*4750*/  IMAD R179, R179, c[0x0][0x18c], RZ ;  /* 0x00006300b3b37a24 */ /* 0x000fe400078e02ff */
[----:B---3--:R-:W-:Y:S02]  /*4760*/  IMAD.MOV.U32 R220, RZ, RZ, R221 ;  /* 0x000000ffffdc7224 */ /* 0x008fe400078e00dd */
[----:B--2---:R-:W-:-:S04]  /*4770*/  IMAD.MOV.U32 R221, RZ, RZ, R178 ;  /* 0x000000ffffdd7224 */ /* 0x004fc800078e00b2 */
[----:B------:R-:W-:-:S05]  /*4780*/  IMAD.WIDE R178, R179, 0x2, R220 ;  /* 0x00000002b3b27825 */ /* 0x000fca00078e02dc */
[----:B------:R0:W2:Y:S04]  /*4790*/  @!P2 LDG.E.U16 R248, [R178.64] ;  /* 0x00000004b2f8a981 */ /* 0x0000a8000c1e1500 */
[----:B0-----:R-:W3:Y:S04]  /*47a0*/  LDL.LU R178, [R1+0x1ec] ;  /* 0x0001ec0001b27983 */ /* 0x001ee80000300800 */
[----:B------:R-:W0:Y:S04]  /*47b0*/  S2R R185, SR_TID.X ;  /* 0x0000000000b97919 */ /* 0x000e280000002100 */
[----:B------:R-:W1:Y:S01]  /*47c0*/  S2R R179, SR_TID.X ;  /* 0x0000000000b37919 */ /* 0x000e620000002100 */
[----:B0-----:R-:W-:-:S05]  /*47d0*/  LOP3.LUT R185, R185, 0x7f, RZ, 0xc0, !PT ;  /* 0x0000007fb9b97812 */ /* 0x001fca00078ec0ff */
[----:B------:R-:W-:Y:S01]  /*47e0*/  IMAD.SHL.U32 R185, R185, 0x2, RZ ;  /* 0x00000002b9b97824 */ /* 0x000fe200078e00ff */
[----:B-1----:R-:W-:-:S04]  /*47f0*/  LOP3.LUT R179, R179, 0x1f, RZ, 0xc0, !PT ;  /* 0x0000001fb3b37812 */ /* 0x002fc800078ec0ff */
[----:B------:R-:W-:Y:S01]  /*4800*/  LOP3.LUT R185, R185, 0x10, RZ, 0x3c, !PT ;  /* 0x00000010b9b97812 */ /* 0x000fe200078e3cff */
[----:B------:R-:W-:-:S04]  /*4810*/  IMAD R179, R179, c[0x0][0x18c], RZ ;  /* 0x00006300b3b37a24 */ /* 0x000fc800078e02ff */
[----:B------:R0:W-:Y:S01]  /*4820*/  STS.U16 [R185+0x200], R222 ;  /* 0x000200deb9007388 */ /* 0x0001e20000000400 */
[----:B------:R-:W-:Y:S01]  /*4830*/  PRMT R249, RZ, 0x7610, R249 ;  /* 0x00007610fff97816 */ /* 0x000fe200000000f9 */
[----:B0-----:R-:W-:Y:S02]  /*4840*/  IMAD.MOV.U32 R222, RZ, RZ, R223 ;  /* 0x000000ffffde7224 */ /* 0x001fe400078e00df */
[----:B------:R-:W0:Y:S01]  /*4850*/  S2R R185, SR_TID.X ;  /* 0x0000000000b97919 */ /* 0x000e220000002100 */
[----:B---3--:R-:W-:-:S04]  /*4860*/  IMAD.MOV.U32 R223, RZ, RZ, R178 ;  /* 0x000000ffffdf7224 */ /* 0x008fc800078e00b2 */
[----:B------:R-:W-:-:S05]  /*4870*/  IMAD.WIDE R178, R179, 0x2, R222 ;  /* 0x00000002b3b27825 */ /* 0x000fca00078e02de */
[----:B------:R1:W3:Y:S01]  /*4880*/  @!P2 LDG.E.U16 R249, [R178.64] ;  /* 0x00000004b2f9a981 */ /* 0x0002e2000c1e1500 */
[----:B0-----:R-:W-:-:S05]  /*4890*/  LOP3.LUT R185, R185, 0x7f, RZ, 0xc0, !PT ;  /* 0x0000007fb9b97812 */ /* 0x001fca00078ec0ff */
[----:B------:R-:W-:-:S05]  /*48a0*/  IMAD.SHL.U32 R185, R185, 0x2, RZ ;  /* 0x00000002b9b97824 */ /* 0x000fca00078e00ff */
[C---:B-1----:R-:W-:Y:S02]  /*48b0*/  LOP3.LUT R179, R185.reuse, 0x10, RZ, 0x3c, !PT ;  /* 0x00000010b9b37812 */ /* 0x042fe400078e3cff */
[----:B------:R-:W-:-:S03]  /*48c0*/  LOP3.LUT R178, R185, 0x20, RZ, 0x3c, !PT ;  /* 0x00000020b9b27812 */ /* 0x000fc600078e3cff */
[----:B------:R-:W-:Y:S04]  /*48d0*/  STS.U16 [R179+0x300], R53 ;  /* 0x00030035b3007388 */ /* 0x000fe80000000400 */
[----:B------:R-:W-:Y:S04]  /*48e0*/  STS.U16 [R179+0x1200], R52 ;  /* 0x00120034b3007388 */ /* 0x000fe80000000400 */
[----:B------:R-:W-:Y:S04]  /*48f0*/  STS.U16 [R179+0x1300], R68 ;  /* 0x00130044b3007388 */ /* 0x000fe80000000400 */
[----:B------:R-:W-:Y:S04]  /*4900*/  STS.U16 [R179+0x2200], R79 ;  /* 0x0022004fb3007388 */ /* 0x000fe80000000400 */
[----:B------:R-:W-:Y:S04]  /*4910*/  STS.U16 [R179+0x2300], R80 ;  /* 0x00230050b3007388 */ /* 0x000fe80000000400 */
[----:B------:R-:W-:Y:S04]  /*4920*/  STS.U16 [R179+0x3200], R173 ;  /* 0x003200adb3007388 */ /* 0x000fe80000000400 */
[----:B------:R0:W-:Y:S04]  /*4930*/  STS.U16 [R179+0x3300], R174 ;  /* 0x003300aeb3007388 */ /* 0x0001e80000000400 */
[----:B------:R-:W-:Y:S04]  /*4940*/  STS.U16 [R178+0x400], R55 ;  /* 0x00040037b2007388 */ /* 0x000fe80000000400 */
[----:B------:R-:W-:Y:S01]  /*4950*/  STS.U16 [R178+0x500], R61 ;  /* 0x0005003db2007388 */ /* 0x000fe20000000400 */
[----:B0-----:R-:W-:-:S03]  /*4960*/  LOP3.LUT R179, R185, 0x30, RZ, 0x3c, !PT ;  /* 0x00000030b9b37812 */ /* 0x001fc600078e3cff */
        /* <DEDUP_REMOVED lines=23> */
[----:B------:R-:W-:Y:S01]  /*4ae0*/  STS.U16 [R178+0x3900], R182 ;  /* 0x003900b6b2007388 */ /* 0x000fe20000000400 */
[----:B------:R-:W-:-:S03]  /*4af0*/  LOP3.LUT R53, R185, 0x60, RZ, 0x3c, !PT ;  /* 0x00000060b9357812 */ /* 0x000fc600078e3cff */
[----:B------:R-:W-:Y:S04]  /*4b00*/  STS.U16 [R179+0xa00], R72 ;  /* 0x000a0048b3007388 */ /* 0x000fe80000000400 */
[----:B------:R-:W-:Y:S04]  /*4b10*/  STS.U16 [R179+0xb00], R71 ;  /* 0x000b0047b3007388 */ /* 0x000fe80000000400 */
        /* <DEDUP_REMOVED lines=22> */
[----:B------:R0:W-:Y:S04]  /*4c80*/  STS.U16 [R52+0x3f00], R230 ;  /* 0x003f00e634007388 */ /* 0x0001e80000000400 */
[----:B------:R-:W-:Y:S01]  /*4c90*/  STS.U16 [R184+0x4000], R231 ;  /* 0x004000e7b8007388 */ /* 0x000fe20000000400 */
[----:B0-----:R-:W-:-:S03]  /*4ca0*/  LOP3.LUT R52, R184, 0x20, RZ, 0x3c, !PT ;  /* 0x00000020b8347812 */ /* 0x001fc600078e3cff */
[----:B------:R-:W-:Y:S04]  /*4cb0*/  STS.U16 [R184+0x4200], R233 ;  /* 0x004200e9b8007388 */ /* 0x000fe80000000400 */
[----:B------:R-:W-:Y:S04]  /*4cc0*/  STS.U16 [R184+0x4400], R235 ;  /* 0x004400ebb8007388 */ /* 0x000fe80000000400 */
[----:B------:R-:W-:Y:S04]  /*4cd0*/  STS.U16 [R184+0x4600], R237 ;  /* 0x004600edb8007388 */ /* 0x000fe80000000400 */
[----:B----4-:R-:W-:Y:S04]  /*4ce0*/  STS.U16 [R184+0x4800], R239 ;  /* 0x004800efb8007388 */ /* 0x010fe80000000400 */
[----:B------:R-:W-:Y:S04]  /*4cf0*/  STS.U16 [R184+0x4a00], R241 ;  /* 0x004a00f1b8007388 */ /* 0x000fe80000000400 */
[----:B------:R-:W-:Y:S04]  /*4d00*/  STS.U16 [R184+0x4c00], R243 ;  /* 0x004c00f3b8007388 */ /* 0x000fe80000000400 */
[----:B--2---:R-:W-:Y:S04]  /*4d10*/  STS.U16 [R184+0x4e00], R248 ;  /* 0x004e00f8b8007388 */ /* 0x004fe80000000400 */
[----:B------:R-:W-:Y:S04]  /*4d20*/  STS.U16 [R52+0x4100], R232 ;  /* 0x004100e834007388 */ /* 0x000fe80000000400 */
[----:B------:R-:W-:Y:S04]  /*4d30*/  STS.U16 [R52+0x4300], R234 ;  /* 0x004300ea34007388 */ /* 0x000fe80000000400 */
[----:B------:R-:W-:Y:S04]  /*4d40*/  STS.U16 [R52+0x4500], R236 ;  /* 0x004500ec34007388 */ /* 0x000fe80000000400 */
[----:B------:R-:W-:Y:S04]  /*4d50*/  STS.U16 [R52+0x4700], R238 ;  /* 0x004700ee34007388 */ /* 0x000fe80000000400 */
[----:B------:R-:W-:Y:S04]  /*4d60*/  STS.U16 [R52+0x4900], R240 ;  /* 0x004900f034007388 */ /* 0x000fe80000000400 */
[----:B-----5:R-:W-:Y:S04]  /*4d70*/  STS.U16 [R52+0x4b00], R242 ;  /* 0x004b00f234007388 */ /* 0x020fe80000000400 */
[----:B------:R-:W-:Y:S04]  /*4d80*/  STS.U16 [R52+0x4d00], R245 ;  /* 0x004d00f534007388 */ /* 0x000fe80000000400 */
[----:B---3--:R-:W-:Y:S04]  /*4d90*/  STS.U16 [R52+0x4f00], R249 ;  /* 0x004f00f934007388 */ /* 0x008fe80000000400 */
[----:B------:R-:W-:Y:S06]  /*4da0*/  BAR.SYNC.DEFER_BLOCKING 0x0 ;  /* 0x0000000000007b1d */ /* 0x000fec0000010000 */
[----:B------:R-:W-:Y:S04]  /*4db0*/  LDSM.16.MT88.4 R172, [R187] ;  /* 0x00000000bbac783b */ /* 0x000fe80000004200 */
[----:B------:R-:W0:Y:S04]  /*4dc0*/  LDSM.16.M88.4 R68, [R186+0x4800] ;  /* 0x00480000ba44783b */ /* 0x000e280000000200 */
[----:B------:R-:W1:Y:S04]  /*4dd0*/  LDSM.16.M88.4 R52, [R186+0x4000] ;  /* 0x00400000ba34783b */ /* 0x000e680000000200 */
[----:B------:R-:W2:Y:S04]  /*4de0*/  LDSM.16.M88.4 R56, [R186+0x4200] ;  /* 0x00420000ba38783b */ /* 0x000ea80000000200 */
[----:B------:R-:W3:Y:S04]  /*4df0*/  LDSM.16.M88.4 R60, [R186+0x4400] ;  /* 0x00440000ba3c783b */ /* 0x000ee80000000200 */
[----:B------:R-:W4:Y:S04]  /*4e00*/  LDSM.16.M88.4 R64, [R186+0x4600] ;  /* 0x00460000ba40783b */ /* 0x000f280000000200 */
[----:B------:R-:W5:Y:S04]  /*4e10*/  LDSM.16.M88.4 R72, [R186+0x4a00] ;  /* 0x004a0000ba48783b */ /* 0x000f680000000200 */
[----:B------:R-:W3:Y:S04]  /*4e20*/  LDSM.16.M88.4 R76, [R186+0x4c00] ;  /* 0x004c0000ba4c783b */ /* 0x000ee80000000200 */
[----:B------:R-:W4:Y:S04]  /*4e30*/  LDSM.16.M88.4 R80, [R186+0x4e00] ;  /* 0x004e0000ba50783b */ /* 0x000f280000000200 */
[----:B------:R-:W4:Y:S04]  /*4e40*/  LDSM.16.MT88.4 R168, [R187+0x80] ;  /* 0x00008000bba8783b */ /* 0x000f280000004200 */
[----:B------:R-:W5:Y:S01]  /*4e50*/  LDSM.16.MT88.4 R84, [R187+0x100] ;  /* 0x00010000bb54783b */ /* 0x000f620000004200 */
[C---:B0-----:R-:W-:Y:S03]  /*4e60*/  HMMA.16816.F32.BF16 R176, R172.reuse, R68, R32 ;  /* 0x00000044acb0723c */ /* 0x041fe60000041820 */
[----:B------:R-:W0:Y:S04]  /*4e70*/  LDSM.16.MT88.4 R32, [R187+0x180] ;  /* 0x00018000bb20783b */ /* 0x000e280000004200 */
[----:B------:R-:W0:Y:S01]  /*4e80*/  LDSM.16.MT88.4 R180, [R187+0x2000] ;  /* 0x00200000bbb4783b */ /* 0x000e220000004200 */
[C---:B-1----:R-:W-:Y:S08]  /*4e90*/  HMMA.16816.F32.BF16 R48, R172.reuse, R52, R48 ;  /* 0x00000034ac30723c */ /* 0x042ff00000041830 */
[C---:B--2---:R-:W-:Y:S08]  /*4ea0*/  HMMA.16816.F32.BF16 R44, R172.reuse, R56, R44 ;  /* 0x00000038ac2c723c */ /* 0x044ff0000004182c */
[C---:B---3--:R-:W-:Y:S08]  /*4eb0*/  HMMA.16816.F32.BF16 R40, R172.reuse, R60, R40 ;  /* 0x0000003cac28723c */ /* 0x048ff00000041828 */
[C---:B----4-:R-:W-:Y:S08]  /*4ec0*/  HMMA.16816.F32.BF16 R36, R172.reuse, R64, R36 ;  /* 0x00000040ac24723c */ /* 0x050ff00000041824 */
[C---:B-----5:R-:W-:Y:S08]  /*4ed0*/  HMMA.16816.F32.BF16 R28, R172.reuse, R72, R28 ;  /* 0x00000048ac1c723c */ /* 0x060ff0000004181c */
[C---:B------:R-:W-:Y:S08]  /*4ee0*/  HMMA.16816.F32.BF16 R24, R172.reuse, R76, R24 ;  /* 0x0000004cac18723c */ /* 0x040ff00000041818 */
[----:B------:R-:W-:Y:S01]  /*4ef0*/  HMMA.16816.F32.BF16 R20, R172, R80, R20 ;  /* 0x00000050ac14723c */ /* 0x000fe20000041814 */
[----:B------:R-:W1:Y:S07]  /*4f00*/  LDSM.16.MT88.4 R172, [R187+0x2080] ;  /* 0x00208000bbac783b */ /* 0x000e6e0000004200 */
[C---:B------:R-:W-:Y:S08]  /*4f10*/  HMMA.16816.F32.BF16 R16, R168.reuse, R52, R16 ;  /* 0x00000034a810723c */ /* 0x040ff00000041810 */
[C---:B------:R-:W-:Y:S08]  /*4f20*/  HMMA.16816.F32.BF16 R12, R168.reuse, R56, R12 ;  /* 0x00000038a80c723c */ /* 0x040ff0000004180c */
[C---:B------:R-:W-:Y:S08]  /*4f30*/  HMMA.16816.F32.BF16 R8, R168.reuse, R60, R8 ;  /* 0x0000003ca808723c */ /* 0x040ff00000041808 */
[C---:B------:R-:W-:Y:S08]  /*4f40*/  HMMA.16816.F32.BF16 R4, R168.reuse, R64, R4 ;  /* 0x00000040a804723c */ /* 0x040ff00000041804 */
[C---:B------:R-:W-:Y:S08]  /*4f50*/  HMMA.16816.F32.BF16 R128, R168.reuse, R68, R128 ;  /* 0x00000044a880723c */ /* 0x040ff00000041880 */
[C---:B------:R-:W-:Y:S08]  /*4f60*/  HMMA.16816.F32.BF16 R124, R168.reuse, R72, R124 ;  /* 0x00000048a87c723c */ /* 0x040ff0000004187c */
[C---:B------:R-:W-:Y:S08]  /*4f70*/  HMMA.16816.F32.BF16 R120, R168.reuse, R76, R120 ;  /* 0x0000004ca878723c */ /* 0x040ff00000041878 */
[----:B------:R-:W-:Y:S01]  /*4f80*/  HMMA.16816.F32.BF16 R116, R168, R80, R116 ;  /* 0x00000050a874723c */ /* 0x000fe20000041874 */
[----:B------:R-:W2:Y:S07]  /*4f90*/  LDSM.16.MT88.4 R168, [R187+0x2100] ;  /* 0x00210000bba8783b */ /* 0x000eae0000004200 */
        /* <DEDUP_REMOVED lines=8> */
[----:B------:R-:W3:Y:S01]  /*5020*/  LDSM.16.MT88.4 R84, [R187+0x2180] ;  /* 0x00218000bb54783b */ /* 0x000ee20000004200 */
[----:B------:R-:W-:-:S06]  /*5030*/  IMAD.MOV.U32 R225, RZ, RZ, c[0x0][0x18c] ;  /* 0x00006300ffe17624 */ /* 0x000fcc00078e00ff */
[----:B0-----:R-:W-:Y:S01]  /*5040*/  HMMA.16816.F32.BF16 R136, R32, R52, R136 ;  /* 0x000000342088723c */ /* 0x001fe20000041888 */
[----:B------:R-:W-:-:S07]  /*5050*/  IMAD.SHL.U32 R225, R225, 0x20, RZ ;  /* 0x00000020e1e17824 */ /* 0x000fce00078e00ff */
[C---:B------:R-:W-:Y:S08]  /*5060*/  HMMA.16816.F32.BF16 R164, R32.reuse, R56, R164 ;  /* 0x0000003820a4723c */ /* 0x040ff000000418a4 */
[C---:B------:R-:W-:Y:S08]  /*5070*/  HMMA.16816.F32.BF16 R144, R32.reuse, R60, R144 ;  /* 0x0000003c2090723c */ /* 0x040ff00000041890 */
[C---:B------:R-:W-:Y:S08]  /*5080*/  HMMA.16816.F32.BF16 R140, R32.reuse, R64, R140 ;  /* 0x00000040208c723c */ /* 0x040ff0000004188c */
[C---:B------:R-:W-:Y:S08]  /*5090*/  HMMA.16816.F32.BF16 R148, R32.reuse, R68, R148 ;  /* 0x000000442094723c */ /* 0x040ff00000041894 */
[C---:B------:R-:W-:Y:S08]  /*50a0*/  HMMA.16816.F32.BF16 R152, R32.reuse, R72, R152 ;  /* 0x000000482098723c */ /* 0x040ff00000041898 */
[C---:B------:R-:W-:Y:S08]  /*50b0*/  HMMA.16816.F32.BF16 R156, R32.reuse, R76, R156 ;  /* 0x0000004c209c723c */ /* 0x040ff0000004189c */
[----:B------:R-:W-:Y:S01]  /*50c0*/  HMMA.16816.F32.BF16 R160, R32, R80, R160 ;  /* 0x0000005020a0723c */ /* 0x000fe200000418a0 */
[----:B------:R-:W-:Y:S01]  /*50d0*/  IMAD.WIDE R222, R225, 0x2, R222 ;  /* 0x00000002e1de7825 */ /* 0x000fe200078e02de */
[----:B------:R-:W-:-:S03]  /*50e0*/  IADD3 R252, R252, -0x1, RZ ;  /* 0xfffffffffcfc7810 */ /* 0x000fc60007ffe0ff */
[C---:B------:R-:W-:Y:S01]  /*50f0*/  IMAD.WIDE R220, R225.reuse, 0x2, R220 ;  /* 0x00000002e1dc7825 */ /* 0x040fe200078e02dc */
[----:B------:R-:W-:Y:S01]  /*5100*/  ISETP.NE.U32.AND P0, PT, R252, RZ, PT ;  /* 0x000000fffc00720c */ /* 0x000fe20003f05070 */
[----:B------:R-:W-:Y:S02]  /*5110*/  STL [R1+0x1f0], R222 ;  /* 0x0001f0de01007387 */ /* 0x000fe40000100800 */
[C---:B------:R-:W-:Y:S02]  /*5120*/  IMAD.WIDE R212, R225.reuse, 0x2, R212 ;  /* 0x00000002e1d47825 */ /* 0x040fe400078e02d4 */
[----:B------:R-:W-:Y:S02]  /*5130*/  STL [R1+0x1ec], R223 ;  /* 0x0001ecdf01007387 */ /* 0x000fe40000100800 */
[C---:B------:R-:W-:Y:S02]  /*5140*/  IMAD.WIDE R208, R225.reuse, 0x2, R208 ;  /* 0x00000002e1d07825 */ /* 0x040fe400078e02d0 */
[----:B------:R-:W-:Y:S02]  /*5150*/  STL [R1+0x1e8], R220 ;  /* 0x0001e8dc01007387 */ /* 0x000fe40000100800 */
[----:B------:R-:W-:-:S02]  /*5160*/  IMAD.WIDE R206, R225, 0x2, R206 ;  /* 0x00000002e1ce7825 */ /* 0x000fc400078e02ce */
[----:B------:R0:W-:Y:S02]  /*5170*/  STL [R1+0x1e4], R221 ;  /* 0x0001e4dd01007387 */ /* 0x0001e40000100800 */
[----:B------:R-:W-:-:S04]  /*5180*/  IMAD.WIDE R204, R225, 0x2, R204 ;  /* 0x00000002e1cc7825 */ /* 0x000fc800078e02cc */
[----:B------:R-:W-:-:S04]  /*5190*/  IMAD.WIDE R202, R225, 0x2, R202 ;  /* 0x00000002e1ca7825 */ /* 0x000fc800078e02ca */
[----:B0-----:R-:W-:Y:S02]  /*51a0*/  IMAD.MOV.U32 R221, RZ, RZ, R213 ;  /* 0x000000ffffdd7224 */ /* 0x001fe400078e00d5 */
[----:B------:R-:W-:Y:S02]  /*51b0*/  IMAD.MOV.U32 R213, RZ, RZ, R209 ;  /* 0x000000ffffd57224 */ /* 0x000fe400078e00d1 */
[----:B------:R-:W-:-:S04]  /*51c0*/  IMAD.WIDE R200, R225, 0x2, R200 ;  /* 0x00000002e1c87825 */ /* 0x000fc800078e02c8 */
[----:B------:R-:W-:Y:S02]  /*51d0*/  IMAD.MOV.U32 R209, RZ, RZ, R207 ;  /* 0x000000ffffd17224 */ /* 0x000fe400078e00cf */
[----:B------:R-:W-:-:S04]  /*51e0*/  IMAD.WIDE R198, R225, 0x2, R198 ;  /* 0x00000002e1c67825 */ /* 0x000fc800078e02c6 */
[----:B------:R-:W-:Y:S02]  /*51f0*/  IMAD.MOV.U32 R52, RZ, RZ, c[0x0][0x188] ;  /* 0x00006200ff347624 */ /* 0x000fe400078e00ff */
[----:B------:R-:W-:Y:S02]  /*5200*/  IMAD.MOV.U32 R207, RZ, RZ, R204 ;  /* 0x000000ffffcf7224 */ /* 0x000fe400078e00cc */
[C---:B------:R-:W-:Y:S01]  /*5210*/  IMAD.WIDE R196, R225.reuse, 0x2, R196 ;  /* 0x00000002e1c47825 */ /* 0x040fe200078e02c4 */
[----:B------:R-:W-:Y:S03]  /*5220*/  HMMA.16816.F32.BF16 R48, R180, R54, R48 ;  /* 0x00000036b430723c */ /* 0x000fe60000041830 */
[----:B------:R-:W-:-:S04]  /*5230*/  IMAD.WIDE R218, R225, 0x2, R218 ;  /* 0x00000002e1da7825 */ /* 0x000fc800078e02da */
[C---:B------:R-:W-:Y:S01]  /*5240*/  IMAD.WIDE R216, R225.reuse, 0x2, R216 ;  /* 0x00000002e1d87825 */ /* 0x040fe200078e02d8 */
[----:B------:R-:W-:Y:S03]  /*5250*/  HMMA.16816.F32.BF16 R44, R180, R58, R44 ;  /* 0x0000003ab42c723c */ /* 0x000fe6000004182c */
[----:B------:R-:W-:Y:S02]  /*5260*/  IMAD.MOV.U32 R204, RZ, RZ, R202 ;  /* 0x000000ffffcc7224 */ /* 0x000fe400078e00ca */
[----:B------:R-:W-:-:S04]  /*5270*/  IMAD.WIDE R194, R225, 0x2, R194 ;  /* 0x00000002e1c27825 */ /* 0x000fc800078e02c2 */
[C---:B------:R-:W-:Y:S01]  /*5280*/  IMAD.WIDE R214, R225.reuse, 0x2, R214 ;  /* 0x00000002e1d67825 */ /* 0x040fe200078e02d6 */
[----:B------:R-:W-:Y:S03]  /*5290*/  HMMA.16816.F32.BF16 R40, R180, R62, R40 ;  /* 0x0000003eb428723c */ /* 0x000fe60000041828 */
[----:B------:R-:W-:-:S04]  /*52a0*/  IMAD.WIDE R210, R225, 0x2, R210 ;  /* 0x00000002e1d27825 */ /* 0x000fc800078e02d2 */
[----:B------:R-:W-:Y:S02]  /*52b0*/  IMAD.MOV.U32 R202, RZ, RZ, R200 ;  /* 0x000000ffffca7224 */ /* 0x000fe400078e00c8 */
[----:B------:R-:W-:Y:S01]  /*52c0*/  IMAD.WIDE R192, R225, 0x2, R192 ;  /* 0x00000002e1c07825 */ /* 0x000fe200078e02c0 */
[C---:B------:R-:W-:Y:S03]  /*52d0*/  HMMA.16816.F32.BF16 R36, R180.reuse, R66, R36 ;  /* 0x00000042b424723c */ /* 0x040fe60000041824 */
[----:B------:R-:W-:Y:S02]  /*52e0*/  IMAD.MOV.U32 R200, RZ, RZ, R198 ;  /* 0x000000ffffc87224 */ /* 0x000fe400078e00c6 */
[----:B------:R-:W-:Y:S02]  /*52f0*/  IMAD.SHL.U32 R52, R52, 0x20, RZ ;  /* 0x0000002034347824 */ /* 0x000fe400078e00ff */
[----:B------:R-:W-:Y:S01]  /*5300*/  IMAD.MOV.U32 R198, RZ, RZ, R196 ;  /* 0x000000ffffc67224 */ /* 0x000fe200078e00c4 */
[----:B------:R-:W-:Y:S01]  /*5310*/  HMMA.16816.F32.BF16 R32, R180, R70, R176 ;  /* 0x00000046b420723c */ /* 0x000fe200000418b0 */
[----:B------:R-:W-:Y:S01]  /*5320*/  IMAD.MOV.U32 R245, RZ, RZ, R217 ;  /* 0x000000fffff57224 */ /* 0x000fe200078e00d9 */
[----:B------:R0:W-:Y:S01]  /*5330*/  STL [R1+0x1e0], R218 ;  /* 0x0001e0da01007387 */ /* 0x0001e20000100800 */
[----:B------:R-:W-:Y:S01]  /*5340*/  IMAD.MOV.U32 R196, RZ, RZ, R194 ;  /* 0x000000ffffc47224 */ /* 0x000fe200078e00c2 */
[----:B------:R-:W-:Y:S01]  /*5350*/  IADD3 R0, R0, -0x20, RZ ;  /* 0xffffffe000007810 */ /* 0x000fe20007ffe0ff */
[----:B------:R-:W-:-:S03]  /*5360*/  IMAD.MOV.U32 R249, RZ, RZ, R219 ;  /* 0x000000fffff97224 */ /* 0x000fc600078e00db */
[----:B------:R-:W-:Y:S01]  /*5370*/  HMMA.16816.F32.BF16 R28, R180, R74, R28 ;  /* 0x0000004ab41c723c */ /* 0x000fe2000004181c */
[----:B------:R-:W-:Y:S02]  /*5380*/  IMAD.MOV.U32 R242, RZ, RZ, R215 ;  /* 0x000000fffff27224 */ /* 0x000fe400078e00d7 */
[----:B------:R-:W-:Y:S02]  /*5390*/  IMAD.MOV.U32 R217, RZ, RZ, R211 ;  /* 0x000000ffffd97224 */ /* 0x000fe400078e00d3 */
[----:B------:R-:W-:-:S03]  /*53a0*/  IMAD.MOV.U32 R194, RZ, RZ, R192 ;  /* 0x000000ffffc27224 */ /* 0x000fc600078e00c0 */
[----:B------:R-:W-:Y:S01]  /*53b0*/  HMMA.16816.F32.BF16 R24, R180, R78, R24 ;  /* 0x0000004eb418723c */ /* 0x000fe20000041818 */
[----:B------:R-:W-:Y:S02]  /*53c0*/  IMAD.MOV.U32 R248, RZ, RZ, R216 ;  /* 0x000000fffff87224 */ /* 0x000fe400078e00d8 */
[----:B------:R-:W-:Y:S02]  /*53d0*/  IMAD.MOV.U32 R243, RZ, RZ, R214 ;  /* 0x000000fffff37224 */ /* 0x000fe400078e00d6 */
[----:B------:R-:W-:-:S03]  /*53e0*/  IMAD.MOV.U32 R223, RZ, RZ, R212 ;  /* 0x000000ffffdf7224 */ /* 0x000fc600078e00d4 */
[----:B------:R-:W-:Y:S01]  /*53f0*/  HMMA.16816.F32.BF16 R20, R180, R82, R20 ;  /* 0x00000052b414723c */ /* 0x000fe20000041814 */
[----:B0-----:R-:W-:Y:S02]  /*5400*/  IMAD.MOV.U32 R219, RZ, RZ, R210 ;  /* 0x000000ffffdb7224 */ /* 0x001fe400078e00d2 */
[----:B------:R-:W-:Y:S02]  /*5410*/  IMAD.MOV.U32 R215, RZ, RZ, R208 ;  /* 0x000000ffffd77224 */ /* 0x000fe400078e00d0 */
[----:B------:R-:W-:-:S03]  /*5420*/  IMAD.MOV.U32 R211, RZ, RZ, R206 ;  /* 0x000000ffffd37224 */ /* 0x000fc600078e00ce */
[----:B-1----:R-:W-:Y:S01]  /*5430*/  HMMA.16816.F32.BF16 R16, R172, R54, R16 ;  /* 0x00000036ac10723c */ /* 0x002fe20000041810 */
[----:B------:R-:W-:Y:S02]  /*5440*/  IMAD.MOV.U32 R192, RZ, RZ, R193 ;  /* 0x000000ffffc07224 */ /* 0x000fe400078e00c1 */
[----:B------:R-:W-:-:S05]  /*5450*/  IMAD.WIDE R2, R52, 0x2, R2 ;  /* 0x0000000234027825 */ /* 0x000fca00078e0202 */
[C---:B------:R-:W-:Y:S08]  /*5460*/  HMMA.16816.F32.BF16 R12, R172.reuse, R58, R12 ;  /* 0x0000003aac0c723c */ /* 0x040ff0000004180c */
[C---:B------:R-:W-:Y:S08]  /*5470*/  HMMA.16816.F32.BF16 R8, R172.reuse, R62, R8 ;  /* 0x0000003eac08723c */ /* 0x040ff00000041808 */
[C---:B------:R-:W-:Y:S08]  /*5480*/  HMMA.16816.F32.BF16 R4, R172.reuse, R66, R4 ;  /* 0x00000042ac04723c */ /* 0x040ff00000041804 */
[C---:B------:R-:W-:Y:S08]  /*5490*/  HMMA.16816.F32.BF16 R128, R172.reuse, R70, R128 ;  /* 0x00000046ac80723c */ /* 0x040ff00000041880 */
[C---:B------:R-:W-:Y:S08]  /*54a0*/  HMMA.16816.F32.BF16 R124, R172.reuse, R74, R124 ;  /* 0x0000004aac7c723c */ /* 0x040ff0000004187c */
[C---:B------:R-:W-:Y:S08]  /*54b0*/  HMMA.16816.F32.BF16 R120, R172.reuse, R78, R120 ;  /* 0x0000004eac78723c */ /* 0x040ff00000041878 */
[----:B------:R-:W-:Y:S08]  /*54c0*/  HMMA.16816.F32.BF16 R116, R172, R82, R116 ;  /* 0x00000052ac74723c */ /* 0x000ff00000041874 */
[C---:B--2---:R-:W-:Y:S08]  /*54d0*/  HMMA.16816.F32.BF16 R112, R168.reuse, R54, R112 ;  /* 0x00000036a870723c */ /* 0x044ff00000041870 */
[C---:B------:R-:W-:Y:S08]  /*54e0*/  HMMA.16816.F32.BF16 R108, R168.reuse, R58, R108 ;  /* 0x0000003aa86c723c */ /* 0x040ff0000004186c */
[C---:B------:R-:W-:Y:S08]  /*54f0*/  HMMA.16816.F32.BF16 R104, R168.reuse, R62, R104 ;  /* 0x0000003ea868723c */ /* 0x040ff00000041868 */
[C---:B------:R-:W-:Y:S08]  /*5500*/  HMMA.16816.F32.BF16 R100, R168.reuse, R66, R100 ;  /* 0x00000042a864723c */ /* 0x040ff00000041864 */
[C---:B------:R-:W-:Y:S08]  /*5510*/  HMMA.16816.F32.BF16 R96, R168.reuse, R70, R96 ;  /* 0x00000046a860723c */ /* 0x040ff00000041860 */
[C---:B------:R-:W-:Y:S08]  /*5520*/  HMMA.16816.F32.BF16 R92, R168.reuse, R74, R92 ;  /* 0x0000004aa85c723c */ /* 0x040ff0000004185c */
[C---:B------:R-:W-:Y:S08]  /*5530*/  HMMA.16816.F32.BF16 R88, R168.reuse, R78, R88 ;  /* 0x0000004ea858723c */ /* 0x040ff00000041858 */
[----:B------:R-:W-:Y:S08]  /*5540*/  HMMA.16816.F32.BF16 R132, R168, R82, R132 ;  /* 0x00000052a884723c */ /* 0x000ff00000041884 */
[C---:B---3--:R-:W-:Y:S08]  /*5550*/  HMMA.16816.F32.BF16 R136, R84.reuse, R54, R136 ;  /* 0x000000365488723c */ /* 0x048ff00000041888 */
[C---:B------:R-:W-:Y:S08]  /*5560*/  HMMA.16816.F32.BF16 R164, R84.reuse, R58, R164 ;  /* 0x0000003a54a4723c */ /* 0x040ff000000418a4 */
[C---:B------:R-:W-:Y:S08]  /*5570*/  HMMA.16816.F32.BF16 R144, R84.reuse, R62, R144 ;  /* 0x0000003e5490723c */ /* 0x040ff00000041890 */
[C---:B------:R-:W-:Y:S08]  /*5580*/  HMMA.16816.F32.BF16 R140, R84.reuse, R66, R140 ;  /* 0x00000042548c723c */ /* 0x040ff0000004188c */
[C---:B------:R-:W-:Y:S08]  /*5590*/  HMMA.16816.F32.BF16 R148, R84.reuse, R70, R148 ;  /* 0x000000465494723c */ /* 0x040ff00000041894 */
[C---:B------:R-:W-:Y:S08]  /*55a0*/  HMMA.16816.F32.BF16 R152, R84.reuse, R74, R152 ;  /* 0x0000004a5498723c */ /* 0x040ff00000041898 */
[C---:B------:R-:W-:Y:S08]  /*55b0*/  HMMA.16816.F32.BF16 R156, R84.reuse, R78, R156 ;  /* 0x0000004e549c723c */ /* 0x040ff0000004189c */
[----:B------:R-:W-:Y:S01]  /*55c0*/  HMMA.16816.F32.BF16 R160, R84, R82, R160 ;  /* 0x0000005254a0723c */ /* 0x000fe200000418a0 */
[----:B------:R-:W-:Y:S01]  /*55d0*/  @!P0 CALL.REL.NOINC `(.L_x_2) ;  /* 0x0000001000008944 */ /* 0x000fe20003c00000 */
[----:B------:R-:W-:Y:S06]  /*55e0*/  BRA `(.L_x_3) ;  /* 0xffffd3a000007947 */ /* 0x000fec000383ffff */
.L_x_2:
[----:B------:R-:W-:Y:S02]  /*55f0*/  F2FP.BF16.PACK_AB R73, R31, R30 ;  /* 0x0000001e1f49723e */ /* 0x000fe400000010ff */
[----:B------:R-:W-:-:S02]  /*5600*/  F2FP.BF16.PACK_AB R31, R21, R20 ;  /* 0x00000014151f723e */ /* 0x000fc400000010ff */
[----:B------:R-:W-:Y:S02]  /*5610*/  F2FP.BF16.PACK_AB R30, R25, R24 ;  /* 0x00000018191e723e */ /* 0x000fe400000010ff */
[----:B------:R-:W-:Y:S02]  /*5620*/  F2FP.BF16.PACK_AB R77, R15, R14 ;  /* 0x0000000e0f4d723e */ /* 0x000fe400000010ff */
[----:B------:R-:W-:Y:S02]  /*5630*/  F2FP.BF16.PACK_AB R53, R155, R154 ;  /* 0x0000009a9b35723e */ /* 0x000fe400000010ff */
[----:B------:R-:W-:Y:S02]  /*5640*/  F2FP.BF16.PACK_AB R153, R153, R152 ;  /* 0x000000989999723e */ /* 0x000fe400000010ff */
        /* <DEDUP_REMOVED lines=58> */
.L_x_1:
[----:B0-----:R-:W2:Y:S01]  /*59f0*/  LDL.LU R0, [R1+0x1f4] ;  /* 0x0001f40001007983 */ /* 0x001ea20000300800 */
[----:B------:R-:W-:-:S03]  /*5a00*/  IMAD R65, R224, c[0x0][0x198], RZ ;  /* 0x00006600e0417a24 */ /* 0x000fc600078e02ff */
[----:B------:R-:W0:Y:S04]  /*5a10*/  S2R R18, SR_TID.X ;  /* 0x0000000000127919 */ /* 0x000e280000002100 */
[----:B------:R-:W1:Y:S01]  /*5a20*/  S2R R16, SR_TID.X ;  /* 0x0000000000107919 */ /* 0x000e620000002100 */
[C---:B0-----:R-:W-:Y:S02]  /*5a30*/  IMAD.SHL.U32 R2, R18.reuse, 0x4, RZ ;  /* 0x0000000412027824 */ /* 0x041fe400078e00ff */
[----:B------:R-:W-:Y:S01]  /*5a40*/  IMAD.SHL.U32 R3, R18, 0x20, RZ ;  /* 0x0000002012037824 */ /* 0x000fe200078e00ff */
[----:B-1----:R-:W-:Y:S01]  /*5a50*/  LOP3.LUT R17, R16, 0x60, RZ, 0xc0, !PT ;  /* 0x0000006010117812 */ /* 0x002fe200078ec0ff */
[----:B------:R-:W-:Y:S01]  /*5a60*/  IMAD.SHL.U32 R16, R18, 0x400, RZ ;  /* 0x0000040012107824 */ /* 0x000fe200078e00ff */
[----:B------:R-:W-:-:S02]  /*5a70*/  LOP3.LUT R2, R2, 0x70, RZ, 0xc0, !PT ;  /* 0x0000007002027812 */ /* 0x000fc400078ec0ff */
[----:B------:R-:W-:Y:S02]  /*5a80*/  LOP3.LUT R18, R18, 0x7f, RZ, 0xc0, !PT ;  /* 0x0000007f12127812 */ /* 0x000fe400078ec0ff */
[----:B------:R-:W-:-:S05]  /*5a90*/  LOP3.LUT R16, R16, 0x1800, RZ, 0xc0, !PT ;  /* 0x0000180010107812 */ /* 0x000fca00078ec0ff */
[----:B------:R-:W-:Y:S01]  /*5aa0*/  IMAD R59, R18, 0x10, R16 ;  /* 0x00000010123b7824 */ /* 0x000fe200078e0210 */
[----:B------:R-:W-:Y:S01]  /*5ab0*/  BAR.SYNC.DEFER_BLOCKING 0x0 ;  /* 0x0000000000007b1d */ /* 0x000fe20000010000 */
[----:B------:R-:W-:-:S03]  /*5ac0*/  IMAD R16, R228, c[0x0][0x194], RZ ;  /* 0x00006500e4107a24 */ /* 0x000fc600078e02ff */
[C---:B------:R-:W-:Y:S02]  /*5ad0*/  LOP3.LUT R64, R59.reuse, 0x20, RZ, 0x3c, !PT ;  /* 0x000000203b407812 */ /* 0x040fe400078e3cff */
[----:B------:R-:W-:Y:S02]  /*5ae0*/  LOP3.LUT R58, R59, 0x40, RZ, 0x3c, !PT ;  /* 0x000000403b3a7812 */ /* 0x000fe400078e3cff */
[----:B--2---:R-:W-:-:S04]  /*5af0*/  LOP3.LUT R0, R0, 0x1800, RZ, 0xc0, !PT ;  /* 0x0000180000007812 */ /* 0x004fc800078ec0ff */
[----:B------:R-:W-:Y:S01]  /*5b00*/  LOP3.LUT R0, R0, 0x60, R3, 0xf8, !PT ;  /* 0x0000006000007812 */ /* 0x000fe200078ef803 */
[----:B------:R-:W-:Y:S01]  /*5b10*/  IMAD R3, R17, 0x8, R2 ;  /* 0x0000000811037824 */ /* 0x000fe200078e0202 */
[C---:B------:R-:W-:Y:S02]  /*5b20*/  IADD3 R17, R224.reuse, 0x1, RZ ;  /* 0x00000001e0117810 */ /* 0x040fe40007ffe0ff */
[----:B------:R-:W-:Y:S02]  /*5b30*/  IADD3 R2, R224, 0x2, RZ ;  /* 0x00000002e0027810 */ /* 0x000fe40007ffe0ff */
[----:B------:R-:W-:Y:S02]  /*5b40*/  LOP3.LUT R80, R0, R3, RZ, 0x3c, !PT ;  /* 0x0000000300507212 */ /* 0x000fe400078e3cff */
[----:B------:R-:W-:Y:S02]  /*5b50*/  LOP3.LUT R0, R59, 0x60, RZ, 0x3c, !PT ;  /* 0x000000603b007812 */ /* 0x000fe400078e3cff */
[----:B------:R-:W-:Y:S01]  /*5b60*/  ISETP.GE.AND P0, PT, R17, c[0x0][0x17c], PT ;  /* 0x00005f0011007a0c */ /* 0x000fe20003f06270 */
[----:B------:R-:W-:Y:S01]  /*5b70*/  STS.128 [R80], R8 ;  /* 0x0000000850007388 */ /* 0x000fe20000000c00 */
[----:B------:R-:W-:Y:S01]  /*5b80*/  IMAD.MOV.U32 R17, RZ, RZ, c[0x0][0x194] ;  /* 0x00006500ff117624 */ /* 0x000fe200078e00ff */
[----:B------:R-:W-:-:S02]  /*5b90*/  ISETP.GE.AND P5, PT, R2, c[0x0][0x17c], PT ;  /* 0x00005f0002007a0c */ /* 0x000fc40003fa6270 */
[----:B------:R0:W-:Y:S01]  /*5ba0*/  STS.128 [R80+0x80], R4 ;  /* 0x0000800450007388 */ /* 0x0001e20000000c00 */
[C---:B------:R-:W-:Y:S01]  /*5bb0*/  IADD3 R2, R224.reuse, 0x5, RZ ;  /* 0x00000005e0027810 */ /* 0x040fe20007ffe0ff */
[----:B------:R-:W-:Y:S01]  /*5bc0*/  IMAD R17, R17, 0x80, R16 ;  /* 0x0000008011117824 */ /* 0x000fe200078e0210 */
[----:B------:R-:W-:Y:S01]  /*5bd0*/  IADD3 R3, R224, 0x4, RZ ;  /* 0x00000004e0037810 */ /* 0x000fe20007ffe0ff */
[----:B------:R-:W-:Y:S01]  /*5be0*/  STS.128 [R80+0x400], R12 ;  /* 0x0004000c50007388 */ /* 0x000fe20000000c00 */
[----:B------:R-:W-:Y:S02]  /*5bf0*/  ISETP.GE.AND P3, PT, R2, c[0x0][0x17c], PT ;  /* 0x00005f0002007a0c */ /* 0x000fe40003f66270 */
[----:B------:R-:W-:Y:S01]  /*5c00*/  LEA R2, P6, R16, c[0x0][0x170], 0x1 ;  /* 0x00005c0010027a11 */ /* 0x000fe200078c08ff */
[----:B------:R-:W-:Y:S04]  /*5c10*/  STS.128 [R80+0x480], R76 ;  /* 0x0004804c50007388 */ /* 0x000fe80000000c00 */
[----:B------:R-:W-:Y:S01]  /*5c20*/  BAR.SYNC.DEFER_BLOCKING 0x0 ;  /* 0x0000000000007b1d */ /* 0x000fe20000010000 */
[----:B------:R-:W-:-:S02]  /*5c30*/  LEA R56, P2, R17, c[0x0][0x170], 0x1 ;  /* 0x00005c0011387a11 */ /* 0x000fc400078408ff */
[----:B------:R-:W-:Y:S02]  /*5c40*/  ISETP.GE.AND P1, PT, R3, c[0x0][0x17c], PT ;  /* 0x00005f0003007a0c */ /* 0x000fe40003f26270 */
[----:B0-----:R-:W-:Y:S02]  /*5c50*/  IADD3 R4, R224, 0x3, RZ ;  /* 0x00000003e0047810 */ /* 0x001fe40007ffe0ff */
[----:B------:R-:W-:Y:S02]  /*5c60*/  LEA.HI.X.SX32 R3, R16, c[0x0][0x174], 0x1, P6 ;  /* 0x00005d0010037a11 */ /* 0x000fe400030f0eff */
[----:B------:R-:W-:Y:S02]  /*5c70*/  ISETP.GE.AND P4, PT, R4, c[0x0][0x17c], PT ;  /* 0x00005f0004007a0c */ /* 0x000fe40003f86270 */
[----:B------:R-:W-:Y:S01]  /*5c80*/  LEA.HI.X.SX32 R57, R17, c[0x0][0x174], 0x1, P2 ;  /* 0x00005d0011397a11 */ /* 0x000fe200010f0eff */
[----:B------:R-:W-:Y:S01]  /*5c90*/  IMAD.WIDE R66, R65, 0x2, R2 ;  /* 0x0000000241427825 */ /* 0x000fe200078e0202 */
[----:B------:R-:W-:-:S02]  /*5ca0*/  ISETP.GE.AND P6, PT, R228, c[0x0][0x178], PT ;  /* 0x00005e00e4007a0c */ /* 0x000fc40003fc6270 */
[C---:B------:R-:W-:Y:S02]  /*5cb0*/  ISETP.GE.AND P2, PT, R224.reuse, c[0x0][0x17c], PT ;  /* 0x00005f00e0007a0c */ /* 0x040fe40003f46270 */
[----:B------:R-:W-:Y:S02]  /*5cc0*/  ISETP.LT.AND P6, PT, R224, c[0x0][0x17c], !P6 ;  /* 0x00005f00e0007a0c */ /* 0x000fe400077c1270 */
[----:B------:R-:W-:Y:S01]  /*5cd0*/  ISETP.LT.AND P2, PT, R244, c[0x0][0x178], !P2 ;  /* 0x00005e00f4007a0c */ /* 0x000fe20005741270 */
[----:B------:R-:W0:Y:S04]  /*5ce0*/  LDS.128 R48, [R59] ;  /* 0x000000003b307984 */ /* 0x000e280000000c00 */
[----:B------:R-:W-:Y:S04]  /*5cf0*/  LDS.128 R44, [R64] ;  /* 0x00000000402c7984 */ /* 0x000fe80000000c00 */
[----:B------:R-:W-:Y:S04]  /*5d00*/  LDS.128 R32, [R58] ;  /* 0x000000003a207984 */ /* 0x000fe80000000c00 */
[----:B------:R-:W-:Y:S04]  /*5d10*/  LDS.128 R8, [R0] ;  /* 0x0000000000087984 */ /* 0x000fe80000000c00 */
[----:B------:R-:W-:Y:S06]  /*5d20*/  BAR.SYNC.DEFER_BLOCKING 0x0 ;  /* 0x0000000000007b1d */ /* 0x000fec0000010000 */
[----:B------:R-:W-:Y:S04]  /*5d30*/  STS.128 [R80], R108 ;  /* 0x0000006c50007388 */ /* 0x000fe80000000c00 */
[----:B------:R-:W-:Y:S04]  /*5d40*/  STS.128 [R80+0x80], R24 ;  /* 0x0000801850007388 */ /* 0x000fe80000000c00 */
[----:B------:R-:W-:Y:S04]  /*5d50*/  STS.128 [R80+0x400], R164 ;  /* 0x000400a450007388 */ /* 0x000fe80000000c00 */
[----:B------:R-:W-:Y:S04]  /*5d60*/  STS.128 [R80+0x480], R20 ;  /* 0x0004801450007388 */ /* 0x000fe80000000c00 */
[----:B------:R-:W-:Y:S06]  /*5d70*/  BAR.SYNC.DEFER_BLOCKING 0x0 ;  /* 0x0000000000007b1d */ /* 0x000fec0000010000 */
[----:B------:R-:W1:Y:S04]  /*5d80*/  LDS.128 R40, [R59] ;  /* 0x000000003b287984 */ /* 0x000e680000000c00 */
[----:B------:R-:W2:Y:S04]  /*5d90*/  LDS.128 R36, [R64] ;  /* 0x0000000040247984 */ /* 0x000ea80000000c00 */
[----:B------:R-:W3:Y:S04]  /*5da0*/  LDS.128 R12, [R58] ;  /* 0x000000003a0c7984 */ /* 0x000ee80000000c00 */
[----:B------:R-:W4:Y:S04]  /*5db0*/  LDS.128 R4, [R0] ;  /* 0x0000000000047984 */ /* 0x000f280000000c00 */
[----:B------:R-:W-:Y:S06]  /*5dc0*/  BAR.SYNC.DEFER_BLOCKING 0x0 ;  /* 0x0000000000007b1d */ /* 0x000fec0000010000 */
[----:B------:R-:W-:Y:S04]  /*5dd0*/  STS.128 [R80], R28 ;  /* 0x0000001c50007388 */ /* 0x000fe80000000c00 */
[----:B------:R-:W-:Y:S04]  /*5de0*/  STS.128 [R80+0x80], R72 ;  /* 0x0000804850007388 */ /* 0x000fe80000000c00 */
[----:B------:R-:W-:Y:S04]  /*5df0*/  STS.128 [R80+0x400], R124 ;  /* 0x0004007c50007388 */ /* 0x000fe80000000c00 */
[----:B------:R5:W-:Y:S04]  /*5e00*/  STS.128 [R80+0x480], R68 ;  /* 0x0004804450007388 */ /* 0x000be80000000c00 */
[----:B------:R-:W-:Y:S01]  /*5e10*/  BAR.SYNC.DEFER_BLOCKING 0x0 ;  /* 0x0000000000007b1d */ /* 0x000fe20000010000 */
[C---:B-----5:R-:W-:Y:S01]  /*5e20*/  IMAD.WIDE R68, R65.reuse, 0x2, R56 ;  /* 0x0000000241447825 */ /* 0x060fe200078e0238 */
[----:B------:R-:W-:-:S04]  /*5e30*/  IADD3 R65, R65, c[0x0][0x198], RZ ;  /* 0x0000660041417a10 */ /* 0x000fc80007ffe0ff */
[----:B------:R-:W-:Y:S01]  /*5e40*/  IADD3 R71, R65, c[0x0][0x198], RZ ;  /* 0x0000660041477a10 */ /* 0x000fe20007ffe0ff */
[----:B------:R-:W5:Y:S04]  /*5e50*/  LDS.128 R28, [R59] ;  /* 0x000000003b1c7984 */ /* 0x000f680000000c00 */
[----:B------:R-:W-:Y:S04]  /*5e60*/  LDS.128 R24, [R64] ;  /* 0x0000000040187984 */ /* 0x000fe80000000c00 */
[----:B------:R-:W-:Y:S04]  /*5e70*/  LDS.128 R20, [R58] ;  /* 0x000000003a147984 */ /* 0x000fe80000000c00 */
[----:B------:R-:W-:Y:S04]  /*5e80*/  LDS.128 R16, [R0] ;  /* 0x0000000000107984 */ /* 0x000fe80000000c00 */
[----:B------:R-:W-:Y:S06]  /*5e90*/  BAR.SYNC.DEFER_BLOCKING 0x0 ;  /* 0x0000000000007b1d */ /* 0x000fec0000010000 */
[----:B------:R-:W-:Y:S04]  /*5ea0*/  STS.128 [R80], R92 ;  /* 0x0000005c50007388 */ /* 0x000fe80000000c00 */
[----:B------:R0:W-:Y:S04]  /*5eb0*/  STS.128 [R80+0x80], R60 ;  /* 0x0000803c50007388 */ /* 0x0001e80000000c00 */
[----:B------:R-:W-:Y:S04]  /*5ec0*/  STS.128 [R80+0x400], R152 ;  /* 0x0004009850007388 */ /* 0x000fe80000000c00 */
[----:B------:R1:W-:Y:S04]  /*5ed0*/  STS.128 [R80+0x480], R52 ;  /* 0x0004803450007388 */ /* 0x0003e80000000c00 */
[----:B------:R-:W-:Y:S01]  /*5ee0*/  BAR.SYNC.DEFER_BLOCKING 0x0 ;  /* 0x0000000000007b1d */ /* 0x000fe20000010000 */
[----:B0-----:R-:W-:-:S04]  /*5ef0*/  IMAD.WIDE R60, R71, 0x2, R2 ;  /* 0x00000002473c7825 */ /* 0x001fc800078e0202 */
[C---:B------:R-:W-:Y:S01]  /*5f00*/  IMAD.WIDE R62, R71.reuse, 0x2, R56 ;  /* 0x00000002473e7825 */ /* 0x040fe200078e0238 */
[----:B------:R-:W-:-:S03]  /*5f10*/  IADD3 R71, R71, c[0x0][0x198], RZ ;  /* 0x0000660047477a10 */ /* 0x000fc60007ffe0ff */
[----:B-1----:R-:W-:-:S04]  /*5f20*/  IMAD.WIDE R52, R65, 0x2, R2 ;  /* 0x0000000241347825 */ /* 0x002fc800078e0202 */
[----:B------:R-:W-:Y:S01]  /*5f30*/  IMAD.WIDE R54, R65, 0x2, R56 ;  /* 0x0000000241367825 */ /* 0x000fe200078e0238 */
[----:B------:R-:W-:Y:S01]  /*5f40*/  IADD3 R65, R71, c[0x0][0x198], RZ ;  /* 0x0000660047417a10 */ /* 0x000fe20007ffe0ff */
[----:B------:R0:W-:Y:S01]  /*5f50*/  @P6 STG.E.U16 [R66.64], R48 ;  /* 0x0000003042006986 */ /* 0x0001e2000c101504 */
[----:B------:R-:W-:Y:S02]  /*5f60*/  ISETP.LT.AND P6, PT, R228, c[0x0][0x178], !P5 ;  /* 0x00005e00e4007a0c */ /* 0x000fe40006fc1270 */
[----:B------:R-:W-:Y:S01]  /*5f70*/  ISETP.LT.AND P5, PT, R244, c[0x0][0x178], !P5 ;  /* 0x00005e00f4007a0c */ /* 0x000fe20006fa1270 */
[----:B------:R1:W-:Y:S01]  /*5f80*/  @P2 STG.E.U16 [R68.64], R40 ;  /* 0x0000002844002986 */ /* 0x0003e2000c101504 */
[----:B------:R-:W-:Y:S02]  /*5f90*/  ISETP.LT.AND P2, PT, R228, c[0x0][0x178], !P0 ;  /* 0x00005e00e4007a0c */ /* 0x000fe40004741270 */
[----:B------:R-:W-:Y:S02]  /*5fa0*/  ISETP.LT.AND P0, PT, R244, c[0x0][0x178], !P0 ;  /* 0x00005e00f4007a0c */ /* 0x000fe40004701270 */
[----:B0-----:R-:W-:-:S02]  /*5fb0*/  PRMT R67, R48, 0x7632, R67 ;  /* 0x0000763230437816 */ /* 0x001fc40000000043 */
[----:B--2---:R-:W-:Y:S02]  /*5fc0*/  PRMT R66, R36, 0x7632, R66 ;  /* 0x0000763224427816 */ /* 0x004fe40000000042 */
[----:B-1----:R-:W-:-:S05]  /*5fd0*/  PRMT R69, R40, 0x7632, R69 ;  /* 0x0000763228457816 */ /* 0x002fca0000000045 */
[----:B------:R0:W-:Y:S01]  /*5fe0*/  @P2 STG.E.U16 [R52.64], R67 ;  /* 0x0000004334002986 */ /* 0x0001e2000c101504 */
[C---:B------:R-:W-:Y:S02]  /*5ff0*/  IADD3 R48, R224.reuse, 0x6, RZ ;  /* 0x00000006e0307810 */ /* 0x040fe40007ffe0ff */
[----:B------:R-:W-:Y:S01]  /*6000*/  IADD3 R40, R224, 0x8, RZ ;  /* 0x00000008e0287810 */ /* 0x000fe20007ffe0ff */
[----:B------:R1:W-:Y:S01]  /*6010*/  @P0 STG.E.U16 [R54.64], R69 ;  /* 0x0000004536000986 */ /* 0x0003e2000c101504 */
[----:B------:R-:W-:Y:S02]  /*6020*/  ISETP.GE.AND P2, PT, R48, c[0x0][0x17c], PT ;  /* 0x00005f0030007a0c */ /* 0x000fe40003f46270 */
[----:B------:R-:W-:Y:S01]  /*6030*/  IADD3 R48, R224, 0x7, RZ ;  /* 0x00000007e0307810 */ /* 0x000fe20007ffe0ff */
[----:B------:R2:W-:Y:S01]  /*6040*/  @P6 STG.E.U16 [R60.64], R44 ;  /* 0x0000002c3c006986 */ /* 0x0005e2000c101504 */
[----:B------:R-:W-:Y:S02]  /*6050*/  ISETP.LT.AND P6, PT, R228, c[0x0][0x178], !P4 ;  /* 0x00005e00e4007a0c */ /* 0x000fe400067c1270 */
[----:B------:R-:W-:Y:S01]  /*6060*/  ISETP.LT.AND P4, PT, R244, c[0x0][0x178], !P4 ;  /* 0x00005e00f4007a0c */ /* 0x000fe20006781270 */
[----:B------:R3:W-:Y:S01]  /*6070*/  @P5 STG.E.U16 [R62.64], R36 ;  /* 0x000000243e005986 */ /* 0x0007e2000c101504 */
[----:B------:R-:W-:Y:S01]  /*6080*/  ISETP.LT.AND P5, PT, R228, c[0x0][0x178], !P1 ;  /* 0x00005e00e4007a0c */ /* 0x000fe20004fa1270 */
[----:B0-----:R-:W-:Y:S01]  /*6090*/  IMAD.WIDE R52, R71, 0x2, R2 ;  /* 0x0000000247347825 */ /* 0x001fe200078e0202 */
[----:B------:R-:W-:-:S02]  /*60a0*/  ISETP.LT.AND P1, PT, R244, c[0x0][0x178], !P1 ;  /* 0x00005e00f4007a0c */ /* 0x000fc40004f21270 */
[----:B------:R-:W-:Y:S01]  /*60b0*/  ISETP.GE.AND P0, PT, R48, c[0x0][0x17c], PT ;  /* 0x00005f0030007a0c */ /* 0x000fe20003f06270 */
[----:B-1----:R-:W-:-:S04]  /*60c0*/  IMAD.WIDE R54, R71, 0x2, R56 ;  /* 0x0000000247367825 */ /* 0x002fc800078e0238 */
[----:B--2---:R-:W-:Y:S01]  /*60d0*/  IMAD.WIDE R60, R65, 0x2, R2 ;  /* 0x00000002413c7825 */ /* 0x004fe200078e0202 */
[----:B---3--:R-:W-:Y:S02]  /*60e0*/  PRMT R63, R44, 0x7632, R63 ;  /* 0x000076322c3f7816 */ /* 0x008fe4000000003f */
[----:B------:R-:W-:Y:S02]  /*60f0*/  PRMT R44, R12, 0x7632, R44 ;  /* 0x000076320c2c7816 */ /* 0x000fe4000000002c */
[----:B------:R-:W-:Y:S01]  /*6100*/  IADD3 R36, R224, 0x9, RZ ;  /* 0x00000009e0247810 */ /* 0x000fe20007ffe0ff */
[----:B------:R0:W-:Y:S01]  /*6110*/  @P6 STG.E.U16 [R52.64], R63 ;  /* 0x0000003f34006986 */ /* 0x0001e2000c101504 */
[----:B------:R-:W-:Y:S02]  /*6120*/  ISETP.GE.AND P6, PT, R40, c[0x0][0x17c], PT ;  /* 0x00005f0028007a0c */ /* 0x000fe40003fc6270 */
[----:B------:R-:W-:Y:S01]  /*6130*/  PRMT R40, R32, 0x7632, R40 ;  /* 0x0000763220287816 */ /* 0x000fe20000000028 */
[----:B------:R-:W-:Y:S01]  /*6140*/  @P4 STG.E.U16 [R54.64], R66 ;  /* 0x0000004236004986 */ /* 0x000fe2000c101504 */
[----:B------:R-:W-:-:S02]  /*6150*/  ISETP.GE.AND P4, PT, R36, c[0x0][0x17c], PT ;  /* 0x00005f0024007a0c */ /* 0x000fc40003f86270 */
[----:B------:R-:W-:Y:S01]  /*6160*/  IADD3 R36, R224, 0xa, RZ ;  /* 0x0000000ae0247810 */ /* 0x000fe20007ffe0ff */
[----:B------:R1:W-:Y:S01]  /*6170*/  @P5 STG.E.U16 [R60.64], R32 ;  /* 0x000000203c005986 */ /* 0x0003e2000c101504 */
[----:B------:R-:W-:Y:S02]  /*6180*/  ISETP.LT.AND P5, PT, R228, c[0x0][0x178], !P3 ;  /* 0x00005e00e4007a0c */ /* 0x000fe40005fa1270 */
[----:B------:R-:W-:Y:S01]  /*6190*/  ISETP.LT.AND P3, PT, R244, c[0x0][0x178], !P3 ;  /* 0x00005e00f4007a0c */ /* 0x000fe20005f61270 */
[C---:B0-----:R-:W-:Y:S01]  /*61a0*/  IMAD.WIDE R62, R65.reuse, 0x2, R56 ;  /* 0x00000002413e7825 */ /* 0x041fe200078e0238 */
[----:B------:R-:W-:-:S04]  /*61b0*/  IADD3 R65, R65, c[0x0][0x198], RZ ;  /* 0x0000660041417a10 */ /* 0x000fc80007ffe0ff */
[----:B------:R0:W-:Y:S01]  /*61c0*/  @P1 STG.E.U16 [R62.64], R12 ;  /* 0x0000000c3e001986 */ /* 0x0001e2000c101504 */
[----:B------:R-:W-:Y:S01]  /*61d0*/  ISETP.LT.AND P1, PT, R228, c[0x0][0x178], !P2 ;  /* 0x00005e00e4007a0c */ /* 0x000fe20005721270 */
[C---:B------:R-:W-:Y:S01]  /*61e0*/  IMAD.WIDE R52, R65.reuse, 0x2, R2 ;  /* 0x0000000241347825 */ /* 0x040fe200078e0202 */
[----:B------:R-:W-:Y:S02]  /*61f0*/  ISETP.LT.AND P2, PT, R244, c[0x0][0x178], !P2 ;  /* 0x00005e00f4007a0c */ /* 0x000fe40005741270 */
[----:B-1----:R-:W-:Y:S01]  /*6200*/  PRMT R32, R8, 0x7632, R32 ;  /* 0x0000763208207816 */ /* 0x002fe20000000020 */
[C---:B------:R-:W-:Y:S01]  /*6210*/  IMAD.WIDE R54, R65.reuse, 0x2, R56 ;  /* 0x0000000241367825 */ /* 0x040fe200078e0238 */
[----:B------:R-:W-:Y:S01]  /*6220*/  IADD3 R65, R65, c[0x0][0x198], RZ ;  /* 0x0000660041417a10 */ /* 0x000fe20007ffe0ff */
[----:B------:R1:W-:Y:S01]  /*6230*/  @P5 STG.E.U16 [R52.64], R40 ;  /* 0x0000002834005986 */ /* 0x0003e2000c101504 */
[----:B------:R-:W-:Y:S02]  /*6240*/  ISETP.GE.AND P5, PT, R36, c[0x0][0x17c], PT ;  /* 0x00005f0024007a0c */ /* 0x000fe40003fa6270 */
[----:B----4-:R-:W-:Y:S01]  /*6250*/  PRMT R36, R4, 0x7632, R36 ;  /* 0x0000763204247816 */ /* 0x010fe20000000024 */
[----:B------:R-:W-:Y:S01]  /*6260*/  IMAD.WIDE R60, R65, 0x2, R2 ;  /* 0x00000002413c7825 */ /* 0x000fe200078e0202 */
[----:B------:R2:W-:Y:S01]  /*6270*/  @P3 STG.E.U16 [R54.64], R44 ;  /* 0x0000002c36003986 */ /* 0x0005e2000c101504 */
[----:B------:R-:W-:-:S02]  /*6280*/  ISETP.LT.AND P3, PT, R228, c[0x0][0x178], !P0 ;  /* 0x00005e00e4007a0c */ /* 0x000fc40004761270 */
[C---:B0-----:R-:W-:Y:S01]  /*6290*/  IMAD.WIDE R62, R65.reuse, 0x2, R56 ;  /* 0x00000002413e7825 */ /* 0x041fe200078e0238 */
[----:B------:R-:W-:Y:S01]  /*62a0*/  IADD3 R65, R65, c[0x0][0x198], RZ ;  /* 0x0000660041417a10 */ /* 0x000fe20007ffe0ff */
[----:B------:R0:W-:Y:S01]  /*62b0*/  @P1 STG.E.U16 [R60.64], R8 ;  /* 0x000000083c001986 */ /* 0x0001e2000c101504 */
[----:B------:R-:W-:Y:S02]  /*62c0*/  ISETP.LT.AND P0, PT, R244, c[0x0][0x178], !P0 ;  /* 0x00005e00f4007a0c */ /* 0x000fe40004701270 */
[----:B------:R-:W-:Y:S01]  /*62d0*/  IADD3 R12, R224, 0xb, RZ ;  /* 0x0000000be00c7810 */ /* 0x000fe20007ffe0ff */
[----:B------:R3:W-:Y:S01]  /*62e0*/  @P2 STG.E.U16 [R62.64], R4 ;  /* 0x000000043e002986 */ /* 0x0007e2000c101504 */
[----:B------:R-:W-:Y:S01]  /*62f0*/  ISETP.LT.AND P2, PT, R228, c[0x0][0x178], !P6 ;  /* 0x00005e00e4007a0c */ /* 0x000fe20007741270 */
[C---:B-1----:R-:W-:Y:S01]  /*6300*/  IMAD.WIDE R52, R65.reuse, 0x2, R2 ;  /* 0x0000000241347825 */ /* 0x042fe200078e0202 */
[----:B------:R-:W-:Y:S02]  /*6310*/  ISETP.LT.AND P6, PT, R244, c[0x0][0x178], !P6 ;  /* 0x00005e00f4007a0c */ /* 0x000fe400077c1270 */
[----:B------:R-:W-:Y:S01]  /*6320*/  ISETP.GE.AND P1, PT, R12, c[0x0][0x17c], PT ;  /* 0x00005f000c007a0c */ /* 0x000fe20003f26270 */
[C---:B--2---:R-:W-:Y:S01]  /*6330*/  IMAD.WIDE R54, R65.reuse, 0x2, R56 ;  /* 0x0000000241367825 */ /* 0x044fe200078e0238 */
[----:B------:R-:W-:Y:S01]  /*6340*/  IADD3 R65, R65, c[0x0][0x198], RZ ;  /* 0x0000660041417a10 */ /* 0x000fe20007ffe0ff */
[----:B------:R1:W-:Y:S01]  /*6350*/  @P3 STG.E.U16 [R52.64], R32 ;  /* 0x0000002034003986 */ /* 0x0003e2000c101504 */
[----:B------:R-:W-:-:S02]  /*6360*/  IADD3 R12, R224, 0xc, RZ ;  /* 0x0000000ce00c7810 */ /* 0x000fc40007ffe0ff */
[C---:B------:R-:W-:Y:S01]  /*6370*/  IADD3 R67, R65.reuse, c[0x0][0x198], RZ ;  /* 0x0000660041437a10 */ /* 0x040fe20007ffe0ff */
[C---:B0-----:R-:W-:Y:S01]  /*6380*/  IMAD.WIDE R60, R65.reuse, 0x2, R2 ;  /* 0x00000002413c7825 */ /* 0x041fe200078e0202 */
[----:B------:R0:W-:Y:S01]  /*6390*/  @P0 STG.E.U16 [R54.64], R36 ;  /* 0x0000002436000986 */ /* 0x0001e2000c101504 */
[----:B------:R-:W-:Y:S02]  /*63a0*/  ISETP.LT.AND P0, PT, R228, c[0x0][0x178], !P4 ;  /* 0x00005e00e4007a0c */ /* 0x000fe40006701270 */
[----:B---3--:R-:W-:Y:S01]  /*63b0*/  IMAD.WIDE R62, R65, 0x2, R56 ;  /* 0x00000002413e7825 */ /* 0x008fe200078e0238 */
[----:B------:R2:W-:Y:S01]  /*63c0*/  @P2 STG.E.U16 [R60.64], R49 ;  /* 0x000000313c002986 */ /* 0x0005e2000c101504 */
[----:B------:R-:W-:Y:S02]  /*63d0*/  ISETP.LT.AND P4, PT, R244, c[0x0][0x178], !P4 ;  /* 0x00005e00f4007a0c */ /* 0x000fe40006781270 */
[C---:B------:R-:W-:Y:S01]  /*63e0*/  IADD3 R65, R67.reuse, c[0x0][0x198], RZ ;  /* 0x0000660043417a10 */ /* 0x040fe20007ffe0ff */
[----:B------:R3:W-:Y:S01]  /*63f0*/  @P6 STG.E.U16 [R62.64], R41 ;  /* 0x000000293e006986 */ /* 0x0007e2000c101504 */
[----:B------:R-:W-:Y:S01]  /*6400*/  ISETP.LT.AND P6, PT, R228, c[0x0][0x178], !P5 ;  /* 0x00005e00e4007a0c */ /* 0x000fe20006fc1270 */
[----:B-1----:R-:W-:Y:S01]  /*6410*/  IMAD.WIDE R52, R67, 0x2, R2 ;  /* 0x0000000243347825 */ /* 0x002fe200078e0202 */
[----:B------:R-:W-:-:S02]  /*6420*/  ISETP.LT.AND P5, PT, R244, c[0x0][0x178], !P5 ;  /* 0x00005e00f4007a0c */ /* 0x000fc40006fa1270 */
[----:B------:R-:W-:Y:S01]  /*6430*/  ISETP.GE.AND P3, PT, R12, c[0x0][0x17c], PT ;  /* 0x00005f000c007a0c */ /* 0x000fe20003f66270 */
[----:B0-----:R-:W-:Y:S01]  /*6440*/  IMAD.WIDE R54, R65, 0x2, R2 ;  /* 0x0000000241367825 */ /* 0x001fe200078e0202 */
[----:B------:R-:W-:Y:S02]  /*6450*/  PRMT R12, R49, 0x7632, R12 ;  /* 0x00007632310c7816 */ /* 0x000fe4000000000c */
[----:B------:R-:W-:Y:S01]  /*6460*/  PRMT R32, R41, 0x7632, R32 ;  /* 0x0000763229207816 */ /* 0x000fe20000000020 */
[--C-:B--2---:R-:W-:Y:S01]  /*6470*/  IMAD.WIDE R48, R67, 0x2, R56.reuse ;  /* 0x0000000243307825 */ /* 0x104fe200078e0238 */
[C---:B------:R-:W-:Y:S01]  /*6480*/  IADD3 R8, R224.reuse, 0xe, RZ ;  /* 0x0000000ee0087810 */ /* 0x040fe20007ffe0ff */
[----:B------:R0:W-:Y:S01]  /*6490*/  @P0 STG.E.U16 [R52.64], R12 ;  /* 0x0000000c34000986 */ /* 0x0001e2000c101504 */
[----:B------:R-:W-:Y:S01]  /*64a0*/  IADD3 R4, R224, 0xd, RZ ;  /* 0x0000000de0047810 */ /* 0x000fe20007ffe0ff */
[C---:B------:R-:W-:Y:S01]  /*64b0*/  IMAD.WIDE R60, R65.reuse, 0x2, R56 ;  /* 0x00000002413c7825 */ /* 0x040fe200078e0238 */
[----:B------:R-:W-:Y:S01]  /*64c0*/  IADD3 R65, R65, c[0x0][0x198], RZ ;  /* 0x0000660041417a10 */ /* 0x000fe20007ffe0ff */
[----:B------:R-:W-:Y:S01]  /*64d0*/  @P4 STG.E.U16 [R48.64], R32 ;  /* 0x0000002030004986 */ /* 0x000fe2000c101504 */
[----:B------:R-:W-:-:S02]  /*64e0*/  ISETP.GE.AND P0, PT, R8, c[0x0][0x17c], PT ;  /* 0x00005f0008007a0c */ /* 0x000fc40003f06270 */
[----:B------:R-:W-:Y:S01]  /*64f0*/  PRMT R8, R45, 0x7632, R8 ;  /* 0x000076322d087816 */ /* 0x000fe20000000008 */
[----:B------:R1:W-:Y:S01]  /*6500*/  @P6 STG.E.U16 [R54.64], R45 ;  /* 0x0000002d36006986 */ /* 0x0003e2000c101504 */
[----:B------:R-:W-:Y:S01]  /*6510*/  ISETP.LT.AND P6, PT, R228, c[0x0][0x178], !P1 ;  /* 0x00005e00e4007a0c */ /* 0x000fe20004fc1270 */
[C---:B---3--:R-:W-:Y:S01]  /*6520*/  IMAD.WIDE R40, R65.reuse, 0x2, R2 ;  /* 0x0000000241287825 */ /* 0x048fe200078e0202 */
[----:B------:R-:W-:Y:S01]  /*6530*/  ISETP.LT.AND P1, PT, R244, c[0x0][0x178], !P1 ;  /* 0x00005e00f4007a0c */ /* 0x000fe20004f21270 */
[----:B------:R2:W-:Y:S01]  /*6540*/  @P5 STG.E.U16 [R60.64], R37 ;  /* 0x000000253c005986 */ /* 0x0005e2000c101504 */
[----:B------:R-:W-:Y:S02]  /*6550*/  ISETP.LT.AND P5, PT, R228, c[0x0][0x178], !P3 ;  /* 0x00005e00e4007a0c */ /* 0x000fe40005fa1270 */
[----:B------:R-:W-:Y:S02]  /*6560*/  ISETP.LT.AND P3, PT, R244, c[0x0][0x178], !P3 ;  /* 0x00005e00f4007a0c */ /* 0x000fe40005f61270 */
[----:B0-----:R-:W-:-:S02]  /*6570*/  IADD3 R53, R65, c[0x0][0x198], RZ ;  /* 0x0000660041357a10 */ /* 0x001fc40007ffe0ff */
[----:B------:R-:W-:Y:S02]  /*6580*/  PRMT R12, R37, 0x7632, R12 ;  /* 0x00007632250c7816 */ /* 0x000fe4000000000c */
[----:B------:R-:W-:Y:S01]  /*6590*/  ISETP.GE.AND P2, PT, R4, c[0x0][0x17c], PT ;  /* 0x00005f0004007a0c */ /* 0x000fe20003f46270 */
[----:B-1----:R-:W-:Y:S01]  /*65a0*/  IMAD.WIDE R44, R53, 0x2, R2 ;  /* 0x00000002352c7825 */ /* 0x002fe200078e0202 */
[----:B------:R0:W-:Y:S01]  /*65b0*/  @P6 STG.E.U16 [R40.64], R8 ;  /* 0x0000000828006986 */ /* 0x0001e2000c101504 */
[----:B------:R-:W-:Y:S02]  /*65c0*/  IADD3 R4, R224, 0xf, RZ ;  /* 0x0000000fe0047810 */ /* 0x000fe40007ffe0ff */
[--C-:B--2---:R-:W-:Y:S02]  /*65d0*/  IMAD.WIDE R36, R65, 0x2, R56.reuse ;  /* 0x0000000241247825 */ /* 0x104fe400078e0238 */
[----:B------:R-:W-:Y:S02]  /*65e0*/  ISETP.GE.AND P4, PT, R4, c[0x0][0x17c], PT ;  /* 0x00005f0004007a0c */ /* 0x000fe40003f86270 */
[C---:B------:R-:W-:Y:S01]  /*65f0*/  IMAD.WIDE R48, R53.reuse, 0x2, R56 ;  /* 0x0000000235307825 */ /* 0x040fe200078e0238 */
[----:B------:R-:W-:Y:S01]  /*6600*/  @P1 STG.E.U16 [R36.64], R12 ;  /* 0x0000000c24001986 */ /* 0x000fe2000c101504 */
[----:B------:R-:W-:-:S02]  /*6610*/  IADD3 R53, R53, c[0x0][0x198], RZ ;  /* 0x0000660035357a10 */ /* 0x000fc40007ffe0ff */
[----:B------:R-:W-:Y:S01]  /*6620*/  IADD3 R4, R224, 0x10, RZ ;  /* 0x00000010e0047810 */ /* 0x000fe20007ffe0ff */
[----:B------:R1:W-:Y:S01]  /*6630*/  @P5 STG.E.U16 [R44.64], R33 ;  /* 0x000000212c005986 */ /* 0x0003e2000c101504 */
[----:B0-----:R-:W-:Y:S02]  /*6640*/  PRMT R41, R33, 0x7632, R41 ;  /* 0x0000763221297816 */ /* 0x001fe40000000029 */
[C---:B------:R-:W-:Y:S01]  /*6650*/  ISETP.LT.AND P5, PT, R228.reuse, c[0x0][0x178], !P0 ;  /* 0x00005e00e4007a0c */ /* 0x040fe200047a1270 */
[----:B------:R0:W-:Y:S01]  /*6660*/  @P3 STG.E.U16 [R48.64], R13 ;  /* 0x0000000d30003986 */ /* 0x0001e2000c101504 */
[----:B------:R-:W-:Y:S02]  /*6670*/  ISETP.LT.AND P3, PT, R228, c[0x0][0x178], !P2 ;  /* 0x00005e00e4007a0c */ /* 0x000fe40005761270 */
[C---:B------:R-:W-:Y:S02]  /*6680*/  ISETP.LT.AND P2, PT, R244.reuse, c[0x0][0x178], !P2 ;  /* 0x00005e00f4007a0c */ /* 0x040fe40005741270 */
[----:B------:R-:W-:-:S02]  /*6690*/  ISETP.LT.AND P0, PT, R244, c[0x0][0x178], !P0 ;  /* 0x00005e00f4007a0c */ /* 0x000fc40004701270 */
[C---:B------:R-:W-:Y:S01]  /*66a0*/  IADD3 R55, R53.reuse, c[0x0][0x198], RZ ;  /* 0x0000660035377a10 */ /* 0x040fe20007ffe0ff */
[----:B-1----:R-:W-:Y:S01]  /*66b0*/  IMAD.WIDE R32, R53, 0x2, R2 ;  /* 0x0000000235207825 */ /* 0x002fe200078e0202 */
[----:B------:R-:W-:Y:S02]  /*66c0*/  PRMT R45, R13, 0x7632, R45 ;  /* 0x000076320d2d7816 */ /* 0x000fe4000000002d */
[----:B------:R-:W-:Y:S01]  /*66d0*/  ISETP.GE.AND P6, PT, R4, c[0x0][0x17c], PT ;  /* 0x00005f0004007a0c */ /* 0x000fe20003fc6270 */
[----:B0-----:R-:W-:Y:S01]  /*66e0*/  IMAD.WIDE R12, R53, 0x2, R56 ;  /* 0x00000002350c7825 */ /* 0x001fe200078e0238 */
[C---:B------:R-:W-:Y:S01]  /*66f0*/  IADD3 R4, R224.reuse, 0x12, RZ ;  /* 0x00000012e0047810 */ /* 0x040fe20007ffe0ff */
[----:B------:R0:W-:Y:S01]  /*6700*/  @P3 STG.E.U16 [R32.64], R41 ;  /* 0x0000002920003986 */ /* 0x0001e2000c101504 */
[----:B------:R-:W-:Y:S01]  /*6710*/  IADD3 R8, R224, 0x11, RZ ;  /* 0x00000011e0087810 */ /* 0x000fe20007ffe0ff */
[----:B------:R-:W-:Y:S01]  /*6720*/  IMAD.WIDE R36, R55, 0x2, R2 ;  /* 0x0000000237247825 */ /* 0x000fe200078e0202 */
[----:B------:R-:W-:Y:S01]  /*6730*/  ISETP.GE.AND P3, PT, R4, c[0x0][0x17c], PT ;  /* 0x00005f0004007a0c */ /* 0x000fe20003f66270 */
[----:B------:R1:W-:Y:S01]  /*6740*/  @P2 STG.E.U16 [R12.64], R45 ;  /* 0x0000002d0c002986 */ /* 0x0003e2000c101504 */
[----:B------:R-:W-:-:S02]  /*6750*/  ISETP.LT.AND P2, PT, R228, c[0x0][0x178], !P4 ;  /* 0x00005e00e4007a0c */ /* 0x000fc40006741270 */
[----:B------:R-:W-:Y:S01]  /*6760*/  ISETP.LT.AND P4, PT, R244, c[0x0][0x178], !P4 ;  /* 0x00005e00f4007a0c */ /* 0x000fe20006781270 */
[----:B------:R2:W-:Y:S01]  /*6770*/  @P5 STG.E.U16 [R36.64], R9 ;  /* 0x0000000924005986 */ /* 0x0005e2000c101504 */
[----:B------:R-:W-:Y:S02]  /*6780*/  IADD3 R4, R224, 0x13, RZ ;  /* 0x00000013e0047810 */ /* 0x000fe40007ffe0ff */
[----:B------:R-:W-:Y:S01]  /*6790*/  ISETP.GE.AND P1, PT, R8, c[0x0][0x17c], PT ;  /* 0x00005f0008007a0c */ /* 0x000fe20003f26270 */
[C---:B0-----:R-:W-:Y:S01]  /*67a0*/  IMAD.WIDE R40, R55.reuse, 0x2, R56 ;  /* 0x0000000237287825 */ /* 0x041fe200078e0238 */
[----:B------:R-:W-:Y:S02]  /*67b0*/  IADD3 R55, R55, c[0x0][0x198], RZ ;  /* 0x0000660037377a10 */ /* 0x000fe40007ffe0ff */
[----:B------:R-:W-:Y:S02]  /*67c0*/  PRMT R33, R9, 0x7632, R33 ;  /* 0x0000763209217816 */ /* 0x000fe40000000021 */
[----:B------:R0:W-:Y:S01]  /*67d0*/  @P0 STG.E.U16 [R40.64], R5 ;  /* 0x0000000528000986 */ /* 0x0001e2000c101504 */
[----:B------:R-:W-:Y:S01]  /*67e0*/  ISETP.LT.AND P0, PT, R228, c[0x0][0x178], !P6 ;  /* 0x00005e00e4007a0c */ /* 0x000fe20007701270 */
[----:B-1----:R-:W-:Y:S01]  /*67f0*/  IMAD.WIDE R12, R55, 0x2, R2 ;  /* 0x00000002370c7825 */ /* 0x002fe200078e0202 */
[----:B------:R-:W-:-:S02]  /*6800*/  ISETP.LT.AND P6, PT, R244, c[0x0][0x178], !P6 ;  /* 0x00005e00f4007a0c */ /* 0x000fc400077c1270 */
[----:B------:R-:W-:Y:S01]  /*6810*/  ISETP.GE.AND P5, PT, R4, c[0x0][0x17c], PT ;  /* 0x00005f0004007a0c */ /* 0x000fe20003fa6270 */
[----:B--2---:R-:W-:Y:S01]  /*6820*/  IMAD.WIDE R8, R55, 0x2, R56 ;  /* 0x0000000237087825 */ /* 0x004fe200078e0238 */
[----:B------:R-:W-:Y:S01]  /*6830*/  PRMT R37, R5, 0x7632, R37 ;  /* 0x0000763205257816 */ /* 0x000fe20000000025 */
[----:B------:R1:W-:Y:S01]  /*6840*/  @P2 STG.E.U16 [R12.64], R33 ;  /* 0x000000210c002986 */ /* 0x0003e2000c101504 */
[----:B------:R-:W-:Y:S02]  /*6850*/  IADD3 R4, R224, 0x14, RZ ;  /* 0x00000014e0047810 */ /* 0x000fe40007ffe0ff */
[----:B------:R-:W-:Y:S01]  /*6860*/  IADD3 R55, R55, c[0x0][0x198], RZ ;  /* 0x0000660037377a10 */ /* 0x000fe20007ffe0ff */
[----:B------:R2:W-:Y:S01]  /*6870*/  @P4 STG.E.U16 [R8.64], R37 ;  /* 0x0000002508004986 */ /* 0x0005e2000c101504 */
[----:B------:R-:W-:Y:S02]  /*6880*/  ISETP.GE.AND P2, PT, R4, c[0x0][0x17c], PT ;  /* 0x00005f0004007a0c */ /* 0x000fe40003f46270 */
[----:B------:R-:W-:Y:S01]  /*6890*/  ISETP.LT.AND P4, PT, R228, c[0x0][0x178], !P1 ;  /* 0x00005e00e4007a0c */ /* 0x000fe20004f81270 */
[----:B0-----:R-:W-:Y:S01]  /*68a0*/  IMAD.WIDE R4, R55, 0x2, R2 ;  /* 0x0000000237047825 */ /* 0x001fe200078e0202 */
[----:B------:R-:W-:-:S02]  /*68b0*/  ISETP.LT.AND P1, PT, R244, c[0x0][0x178], !P1 ;  /* 0x00005e00f4007a0c */ /* 0x000fc40004f21270 */
[----:B------:R-:W-:Y:S01]  /*68c0*/  IADD3 R36, R224, 0x15, RZ ;  /* 0x00000015e0247810 */ /* 0x000fe20007ffe0ff */
[C---:B-1----:R-:W-:Y:S01]  /*68d0*/  IMAD.WIDE R32, R55.reuse, 0x2, R56 ;  /* 0x0000000237207825 */ /* 0x042fe200078e0238 */
[----:B------:R-:W-:Y:S01]  /*68e0*/  IADD3 R55, R55, c[0x0][0x198], RZ ;  /* 0x0000660037377a10 */ /* 0x000fe20007ffe0ff */
[----:B------:R0:W-:Y:S01]  /*68f0*/  @P0 STG.E.U16 [R4.64], R50 ;  /* 0x0000003204000986 */ /* 0x0001e2000c101504 */
[----:B------:R-:W-:Y:S02]  /*6900*/  ISETP.GE.AND P0, PT, R36, c[0x0][0x17c], PT ;  /* 0x00005f0024007a0c */ /* 0x000fe40003f06270 */
[----:B------:R-:W-:Y:S01]  /*6910*/  IADD3 R36, R224, 0x16, RZ ;  /* 0x00000016e0247810 */ /* 0x000fe20007ffe0ff */
[----:B------:R1:W-:Y:S01]  /*6920*/  @P6 STG.E.U16 [R32.64], R42 ;  /* 0x0000002a20006986 */ /* 0x0003e2000c101504 */
[----:B------:R-:W-:Y:S01]  /*6930*/  ISETP.LT.AND P6, PT, R228, c[0x0][0x178], !P3 ;  /* 0x00005e00e4007a0c */ /* 0x000fe20005fc1270 */
[----:B--2---:R-:W-:Y:S01]  /*6940*/  IMAD.WIDE R8, R55, 0x2, R2 ;  /* 0x0000000237087825 */ /* 0x004fe200078e0202 */
[----:B------:R-:W-:-:S02]  /*6950*/  ISETP.LT.AND P3, PT, R244, c[0x0][0x178], !P3 ;  /* 0x00005e00f4007a0c */ /* 0x000fc40005f61270 */
[----:B------:R-:W-:Y:S01]  /*6960*/  IADD3 R41, R224, 0x18, RZ ;  /* 0x00000018e0297810 */ /* 0x000fe20007ffe0ff */
[C---:B------:R-:W-:Y:S01]  /*6970*/  IMAD.WIDE R12, R55.reuse, 0x2, R56 ;  /* 0x00000002370c7825 */ /* 0x040fe200078e0238 */
[----:B------:R-:W-:Y:S02]  /*6980*/  IADD3 R55, R55, c[0x0][0x198], RZ ;  /* 0x0000660037377a10 */ /* 0x000fe40007ffe0ff */
[----:B0-----:R-:W-:Y:S02]  /*6990*/  PRMT R5, R50, 0x7632, R5 ;  /* 0x0000763232057816 */ /* 0x001fe40000000005 */
[----:B------:R-:W-:Y:S02]  /*69a0*/  IADD3 R37, R55, c[0x0][0x198], RZ ;  /* 0x0000660037257a10 */ /* 0x000fe40007ffe0ff */
[----:B-1----:R-:W-:Y:S01]  /*69b0*/  PRMT R33, R42, 0x7632, R33 ;  /* 0x000076322a217816 */ /* 0x002fe20000000021 */
[----:B------:R0:W-:Y:S01]  /*69c0*/  @P4 STG.E.U16 [R8.64], R5 ;  /* 0x0000000508004986 */ /* 0x0001e2000c101504 */
[----:B------:R-:W-:-:S02]  /*69d0*/  ISETP.LT.AND P4, PT, R228, c[0x0][0x178], !P5 ;  /* 0x00005e00e4007a0c */ /* 0x000fc40006f81270 */
[----:B------:R-:W-:Y:S01]  /*69e0*/  ISETP.LT.AND P5, PT, R244, c[0x0][0x178], !P5 ;  /* 0x00005e00f4007a0c */ /* 0x000fe20006fa1270 */
[----:B------:R1:W-:Y:S01]  /*69f0*/  @P1 STG.E.U16 [R12.64], R33 ;  /* 0x000000210c001986 */ /* 0x0003e2000c101504 */
[----:B------:R-:W-:Y:S02]  /*6a00*/  ISETP.GE.AND P1, PT, R36, c[0x0][0x17c], PT ;  /* 0x00005f0024007a0c */ /* 0x000fe40003f26270 */
[----:B------:R-:W-:Y:S02]  /*6a10*/  IADD3 R45, R37, c[0x0][0x198], RZ ;  /* 0x00006600252d7a10 */ /* 0x000fe40007ffe0ff */
[C---:B------:R-:W-:Y:S02]  /*6a20*/  IADD3 R36, R224.reuse, 0x17, RZ ;  /* 0x00000017e0247810 */ /* 0x040fe40007ffe0ff */
[----:B------:R-:W-:Y:S01]  /*6a30*/  IADD3 R40, R224, 0x19, RZ ;  /* 0x00000019e0287810 */ /* 0x000fe20007ffe0ff */
[----:B0-----:R-:W-:Y:S01]  /*6a40*/  IMAD.WIDE R4, R55, 0x2, R2 ;  /* 0x0000000237047825 */ /* 0x001fe200078e0202 */
[----:B------:R-:W-:-:S02]  /*6a50*/  PRMT R42, R15, 0x7632, R42 ;  /* 0x000076320f2a7816 */ /* 0x000fc4000000002a */
[----:B-----5:R-:W-:Y:S01]  /*6a60*/  PRMT R44, R28, 0x7632, R44 ;  /* 0x000076321c2c7816 */ /* 0x020fe2000000002c */
[----:B-1----:R-:W-:Y:S01]  /*6a70*/  IMAD.WIDE R32, R55, 0x2, R56 ;  /* 0x0000000237207825 */ /* 0x002fe200078e0238 */
[----:B------:R0:W-:Y:S01]  /*6a80*/  @P6 STG.E.U16 [R4.64], R46 ;  /* 0x0000002e04006986 */ /* 0x0001e2000c101504 */
[----:B------:R-:W-:Y:S02]  /*6a90*/  ISETP.GE.AND P6, PT, R36, c[0x0][0x17c], PT ;  /* 0x00005f0024007a0c */ /* 0x000fe40003fc6270 */
[--C-:B------:R-:W-:Y:S01]  /*6aa0*/  IMAD.WIDE R8, R37, 0x2, R2.reuse ;  /* 0x0000000225087825 */ /* 0x100fe200078e0202 */
[----:B------:R1:W-:Y:S01]  /*6ab0*/  @P3 STG.E.U16 [R32.64], R38 ;  /* 0x0000002620003986 */ /* 0x0003e2000c101504 */
[----:B------:R-:W-:Y:S02]  /*6ac0*/  ISETP.LT.AND P3, PT, R228, c[0x0][0x178], !P2 ;  /* 0x00005e00e4007a0c */ /* 0x000fe40005761270 */
[----:B------:R-:W-:Y:S01]  /*6ad0*/  ISETP.LT.AND P2, PT, R244, c[0x0][0x178], !P2 ;  /* 0x00005e00f4007a0c */ /* 0x000fe20005741270 */
[----:B------:R-:W-:Y:S01]  /*6ae0*/  IMAD.WIDE R12, R45, 0x2, R2 ;  /* 0x000000022d0c7825 */ /* 0x000fe200078e0202 */
[----:B0-----:R-:W-:-:S02]  /*6af0*/  PRMT R5, R46, 0x7632, R5 ;  /* 0x000076322e057816 */ /* 0x001fc40000000005 */
[----:B-1----:R-:W-:-:S03]  /*6b00*/  PRMT R33, R38, 0x7632, R33 ;  /* 0x0000763226217816 */ /* 0x002fc60000000021 */
[----:B------:R0:W-:Y:S01]  /*6b10*/  @P4 STG.E.U16 [R8.64], R5 ;  /* 0x0000000508004986 */ /* 0x0001e2000c101504 */
[----:B------:R-:W-:Y:S02]  /*6b20*/  ISETP.GE.AND P4, PT, R41, c[0x0][0x17c], PT ;  /* 0x00005f0029007a0c */ /* 0x000fe40003f86270 */
[----:B------:R-:W-:Y:S01]  /*6b30*/  PRMT R38, R14, 0x7632, R38 ;  /* 0x000076320e267816 */ /* 0x000fe20000000026 */
[----:B0-----:R-:W-:Y:S01]  /*6b40*/  IMAD.WIDE R4, R37, 0x2, R56 ;  /* 0x0000000225047825 */ /* 0x001fe200078e0238 */
[----:B------:R-:W-:-:S03]  /*6b50*/  IADD3 R9, R45, c[0x0][0x198], RZ ;  /* 0x000066002d097a10 */ /* 0x000fc60007ffe0ff */
[----:B------:R-:W-:Y:S01]  /*6b60*/  IMAD.WIDE R36, R45, 0x2, R56 ;  /* 0x000000022d247825 */ /* 0x000fe200078e0238 */
[----:B------:R0:W-:Y:S01]  /*6b70*/  @P5 STG.E.U16 [R4.64], R33 ;  /* 0x0000002104005986 */ /* 0x0001e2000c101504 */
[----:B------:R-:W-:Y:S02]  /*6b80*/  IADD3 R41, R9, c[0x0][0x198], RZ ;  /* 0x0000660009297a10 */ /* 0x000fe40007ffe0ff */
[----:B------:R-:W-:Y:S01]  /*6b90*/  ISETP.GE.AND P5, PT, R40, c[0x0][0x17c], PT ;  /* 0x00005f0028007a0c */ /* 0x000fe20003fa6270 */
[----:B------:R-:W-:Y:S01]  /*6ba0*/  @P3 STG.E.U16 [R12.64], R34 ;  /* 0x000000220c003986 */ /* 0x000fe2000c101504 */
[----:B------:R-:W-:Y:S02]  /*6bb0*/  ISETP.LT.AND P3, PT, R228, c[0x0][0x178], !P1 ;  /* 0x00005e00e4007a0c */ /* 0x000fe40004f61270 */
[----:B------:R-:W-:Y:S01]  /*6bc0*/  ISETP.LT.AND P1, PT, R244, c[0x0][0x178], !P1 ;  /* 0x00005e00f4007a0c */ /* 0x000fe20004f21270 */
[----:B------:R1:W-:Y:S01]  /*6bd0*/  @P2 STG.E.U16 [R36.64], R14 ;  /* 0x0000000e24002986 */ /* 0x0003e2000c101504 */
[----:B------:R-:W-:-:S02]  /*6be0*/  ISETP.LT.AND P2, PT, R228, c[0x0][0x178], !P0 ;  /* 0x00005e00e4007a0c */ /* 0x000fc40004741270 */
[----:B------:R-:W-:Y:S01]  /*6bf0*/  ISETP.LT.AND P0, PT, R244, c[0x0][0x178], !P0 ;  /* 0x00005e00f4007a0c */ /* 0x000fe20004701270 */
[----:B0-----:R-:W-:Y:S01]  /*6c00*/  IMAD.WIDE R4, R9, 0x2, R2 ;  /* 0x0000000209047825 */ /* 0x001fe200078e0202 */
[----:B------:R-:W-:-:S03]  /*6c10*/  PRMT R40, R35, 0x7632, R40 ;  /* 0x0000763223287816 */ /* 0x000fc60000000028 */
[----:B------:R-:W-:Y:S01]  /*6c20*/  IMAD.WIDE R8, R9, 0x2, R56 ;  /* 0x0000000209087825 */ /* 0x000fe200078e0238 */
[----:B-1----:R-:W-:-:S03]  /*6c30*/  PRMT R37, R34, 0x7632, R37 ;  /* 0x0000763222257816 */ /* 0x002fc60000000025 */
[C---:B------:R-:W-:Y:S01]  /*6c40*/  IMAD.WIDE R12, R41.reuse, 0x2, R2 ;  /* 0x00000002290c7825 */ /* 0x040fe200078e0202 */
[C---:B------:R-:W-:Y:S02]  /*6c50*/  IADD3 R34, R224.reuse, 0x1a, RZ ;  /* 0x0000001ae0227810 */ /* 0x040fe40007ffe0ff */
[----:B------:R-:W-:Y:S01]  /*6c60*/  IADD3 R14, R224, 0x1c, RZ ;  /* 0x0000001ce00e7810 */ /* 0x000fe20007ffe0ff */
[----:B------:R0:W-:Y:S01]  /*6c70*/  @P2 STG.E.U16 [R4.64], R37 ;  /* 0x0000002504002986 */ /* 0x0001e2000c101504 */
[C---:B------:R-:W-:Y:S01]  /*6c80*/  IMAD.WIDE R32, R41.reuse, 0x2, R56 ;  /* 0x0000000229207825 */ /* 0x040fe200078e0238 */
[----:B------:R-:W-:Y:S02]  /*6c90*/  IADD3 R41, R41, c[0x0][0x198], RZ ;  /* 0x0000660029297a10 */ /* 0x000fe40007ffe0ff */
[----:B------:R1:W-:Y:S01]  /*6ca0*/  @P0 STG.E.U16 [R8.64], R38 ;  /* 0x0000002608000986 */ /* 0x0003e2000c101504 */
[----:B------:R-:W-:Y:S02]  /*6cb0*/  ISETP.LT.AND P0, PT, R228, c[0x0][0x178], !P4 ;  /* 0x00005e00e4007a0c */ /* 0x000fe40006701270 */
[----:B------:R-:W-:Y:S01]  /*6cc0*/  ISETP.LT.AND P4, PT, R244, c[0x0][0x178], !P4 ;  /* 0x00005e00f4007a0c */ /* 0x000fe20006781270 */
[----:B------:R2:W-:Y:S01]  /*6cd0*/  @P3 STG.E.U16 [R12.64], R10 ;  /* 0x0000000a0c003986 */ /* 0x0005e2000c101504 */
[----:B------:R-:W-:-:S02]  /*6ce0*/  ISETP.LT.AND P3, PT, R228, c[0x0][0x178], !P6 ;  /* 0x00005e00e4007a0c */ /* 0x000fc40007761270 */
[----:B------:R-:W-:Y:S01]  /*6cf0*/  ISETP.LT.AND P6, PT, R244, c[0x0][0x178], !P6 ;  /* 0x00005e00f4007a0c */ /* 0x000fe200077c1270 */
[----:B------:R3:W-:Y:S01]  /*6d00*/  @P1 STG.E.U16 [R32.64], R6 ;  /* 0x0000000620001986 */ /* 0x0007e2000c101504 */
[C---:B0-----:R-:W-:Y:S01]  /*6d10*/  IMAD.WIDE R4, R41.reuse, 0x2, R2 ;  /* 0x0000000229047825 */ /* 0x041fe200078e0202 */
[C---:B------:R-:W-:Y:S02]  /*6d20*/  IADD3 R37, R41.reuse, c[0x0][0x198], RZ ;  /* 0x0000660029257a10 */ /* 0x040fe40007ffe0ff */
[----:B------:R-:W-:Y:S01]  /*6d30*/  ISETP.GE.AND P2, PT, R34, c[0x0][0x17c], PT ;  /* 0x00005f0022007a0c */ /* 0x000fe20003f46270 */
[----:B-1----:R-:W-:Y:S01]  /*6d40*/  IMAD.WIDE R8, R41, 0x2, R56 ;  /* 0x0000000229087825 */ /* 0x002fe200078e0238 */
[----:B------:R-:W-:Y:S02]  /*6d50*/  IADD3 R34, R224, 0x1b, RZ ;  /* 0x0000001be0227810 */ /* 0x000fe40007ffe0ff */
[----:B--2---:R-:W-:Y:S02]  /*6d60*/  PRMT R13, R10, 0x7632, R13 ;  /* 0x000076320a0d7816 */ /* 0x004fe4000000000d */
[----:B------:R-:W-:-:S02]  /*6d70*/  ISETP.GE.AND P1, PT, R34, c[0x0][0x17c], PT ;  /* 0x00005f0022007a0c */ /* 0x000fc40003f26270 */
[----:B---3--:R-:W-:Y:S01]  /*6d80*/  PRMT R33, R6, 0x7632, R33 ;  /* 0x0000763206217816 */ /* 0x008fe20000000021 */
[----:B------:R0:W-:Y:S01]  /*6d90*/  @P3 STG.E.U16 [R4.64], R13 ;  /* 0x0000000d04003986 */ /* 0x0001e2000c101504 */
[----:B------:R-:W-:Y:S02]  /*6da0*/  ISETP.GE.AND P3, PT, R14, c[0x0][0x17c], PT ;  /* 0x00005f000e007a0c */ /* 0x000fe40003f66270 */
[----:B------:R-:W-:Y:S01]  /*6db0*/  PRMT R14, R43, 0x7632, R14 ;  /* 0x000076322b0e7816 */ /* 0x000fe2000000000e */
[----:B------:R1:W-:Y:S01]  /*6dc0*/  @P6 STG.E.U16 [R8.64], R33 ;  /* 0x0000002108006986 */ /* 0x0003e2000c101504 */
[----:B------:R-:W-:Y:S02]  /*6dd0*/  ISETP.LT.AND P6, PT, R228, c[0x0][0x178], !P5 ;  /* 0x00005e00e4007a0c */ /* 0x000fe40006fc1270 */
[----:B------:R-:W-:Y:S02]  /*6de0*/  ISETP.LT.AND P5, PT, R244, c[0x0][0x178], !P5 ;  /* 0x00005e00f4007a0c */ /* 0x000fe40006fa1270 */
[----:B------:R-:W-:-:S02]  /*6df0*/  IADD3 R10, R224, 0x1e, RZ ;  /* 0x0000001ee00a7810 */ /* 0x000fc40007ffe0ff */
[----:B------:R-:W-:Y:S01]  /*6e00*/  IADD3 R6, R224, 0x1d, RZ ;  /* 0x0000001de0067810 */ /* 0x000fe20007ffe0ff */
[----:B0-----:R-:W-:-:S04]  /*6e10*/  IMAD.WIDE R12, R37, 0x2, R2 ;  /* 0x00000002250c7825 */ /* 0x001fc800078e0202 */
[C---:B-1----:R-:W-:Y:S01]  /*6e20*/  IMAD.WIDE R32, R37.reuse, 0x2, R56 ;  /* 0x0000000225207825 */ /* 0x042fe200078e0238 */
[----:B------:R-:W-:Y:S01]  /*6e30*/  IADD3 R37, R37, c[0x0][0x198], RZ ;  /* 0x0000660025257a10 */ /* 0x000fe20007ffe0ff */
[----:B------:R0:W-:Y:S01]  /*6e40*/  @P0 STG.E.U16 [R12.64], R51 ;  /* 0x000000330c000986 */ /* 0x0001e2000c101504 */
[----:B------:R-:W-:Y:S02]  /*6e50*/  PRMT R9, R51, 0x7632, R9 ;  /* 0x0000763233097816 */ /* 0x000fe40000000009 */
[C---:B------:R-:W-:Y:S01]  /*6e60*/  IADD3 R41, R37.reuse, c[0x0][0x198], RZ ;  /* 0x0000660025297a10 */ /* 0x040fe20007ffe0ff */
[----:B------:R1:W-:Y:S01]  /*6e70*/  @P4 STG.E.U16 [R32.64], R43 ;  /* 0x0000002b20004986 */ /* 0x0003e2000c101504 */
[----:B------:R-:W-:Y:S01]  /*6e80*/  ISETP.LT.AND P4, PT, R228, c[0x0][0x178], !P2 ;  /* 0x00005e00e4007a0c */ /* 0x000fe20005781270 */
[----:B------:R-:W-:Y:S01]  /*6e90*/  IMAD.WIDE R4, R37, 0x2, R2 ;  /* 0x0000000225047825 */ /* 0x000fe200078e0202 */
[----:B------:R-:W-:Y:S02]  /*6ea0*/  ISETP.LT.AND P2, PT, R244, c[0x0][0x178], !P2 ;  /* 0x00005e00f4007a0c */ /* 0x000fe40005741270 */
[----:B------:R-:W-:-:S02]  /*6eb0*/  ISETP.GE.AND P0, PT, R6, c[0x0][0x17c], PT ;  /* 0x00005f0006007a0c */ /* 0x000fc40003f06270 */
[----:B------:R2:W-:Y:S01]  /*6ec0*/  @P6 STG.E.U16 [R4.64], R9 ;  /* 0x0000000904006986 */ /* 0x0005e2000c101504 */
[----:B0-----:R-:W-:Y:S01]  /*6ed0*/  IMAD.WIDE R12, R41, 0x2, R2 ;  /* 0x00000002290c7825 */ /* 0x001fe200078e0202 */
[----:B------:R-:W-:Y:S02]  /*6ee0*/  ISETP.GE.AND P6, PT, R10, c[0x0][0x17c], PT ;  /* 0x00005f000a007a0c */ /* 0x000fe40003fc6270 */
[----:B------:R-:W-:Y:S01]  /*6ef0*/  PRMT R10, R47, 0x7632, R10 ;  /* 0x000076322f0a7816 */ /* 0x000fe2000000000a */
[C-C-:B-1----:R-:W-:Y:S01]  /*6f00*/  IMAD.WIDE R32, R41.reuse, 0x2, R56.reuse ;  /* 0x0000000229207825 */ /* 0x142fe200078e0238 */
[----:B------:R-:W-:Y:S02]  /*6f10*/  IADD3 R41, R41, c[0x0][0x198], RZ ;  /* 0x0000660029297a10 */ /* 0x000fe40007ffe0ff */
[----:B------:R-:W-:Y:S02]  /*6f20*/  IADD3 R6, R224, 0x1f, RZ ;  /* 0x0000001fe0067810 */ /* 0x000fe40007ffe0ff */
[----:B------:R-:W-:Y:S01]  /*6f30*/  IADD3 R43, R41, c[0x0][0x198], RZ ;  /* 0x00006600292b7a10 */ /* 0x000fe20007ffe0ff */
[----:B--2---:R-:W-:-:S04]  /*6f40*/  IMAD.WIDE R8, R37, 0x2, R56 ;  /* 0x0000000225087825 */ /* 0x004fc800078e0238 */
[----:B------:R-:W-:Y:S01]  /*6f50*/  IMAD.WIDE R4, R41, 0x2, R2 ;  /* 0x0000000229047825 */ /* 0x000fe200078e0202 */
[----:B------:R0:W-:Y:S01]  /*6f60*/  @P5 STG.E.U16 [R8.64], R14 ;  /* 0x0000000e08005986 */ /* 0x0001e2000c101504 */
[----:B------:R-:W-:Y:S02]  /*6f70*/  ISETP.GE.AND P5, PT, R6, c[0x0][0x17c], PT ;  /* 0x00005f0006007a0c */ /* 0x000fe40003fa6270 */
[----:B------:R-:W-:Y:S01]  /*6f80*/  IADD3 R6, R224, 0x20, RZ ;  /* 0x00000020e0067810 */ /* 0x000fe20007ffe0ff */
[----:B------:R1:W-:Y:S01]  /*6f90*/  @P4 STG.E.U16 [R12.64], R47 ;  /* 0x0000002f0c004986 */ /* 0x0003e2000c101504 */
[----:B------:R-:W-:Y:S02]  /*6fa0*/  ISETP.LT.AND P4, PT, R228, c[0x0][0x178], !P1 ;  /* 0x00005e00e4007a0c */ /* 0x000fe40004f81270 */
[----:B------:R-:W-:Y:S01]  /*6fb0*/  ISETP.LT.AND P1, PT, R244, c[0x0][0x178], !P1 ;  /* 0x00005e00f4007a0c */ /* 0x000fe20004f21270 */
[----:B------:R2:W-:Y:S01]  /*6fc0*/  @P2 STG.E.U16 [R32.64], R39 ;  /* 0x0000002720002986 */ /* 0x0005e2000c101504 */
[----:B------:R-:W-:-:S02]  /*6fd0*/  ISETP.LT.AND P2, PT, R228, c[0x0][0x178], !P3 ;  /* 0x00005e00e4007a0c */ /* 0x000fc40005f41270 */
[----:B------:R-:W-:Y:S01]  /*6fe0*/  ISETP.LT.AND P3, PT, R244, c[0x0][0x178], !P3 ;  /* 0x00005e00f4007a0c */ /* 0x000fe20005f61270 */
[----:B0-----:R-:W-:-:S04]  /*6ff0*/  IMAD.WIDE R8, R41, 0x2, R56 ;  /* 0x0000000229087825 */ /* 0x001fc800078e0238 */
[----:B-1----:R-:W-:Y:S02]  /*7000*/  IMAD.WIDE R12, R43, 0x2, R2 ;  /* 0x000000022b0c7825 */ /* 0x002fe400078e0202 */
[----:B------:R0:W-:Y:S01]  /*7010*/  @P4 STG.E.U16 [R4.64], R10 ;  /* 0x0000000a04004986 */ /* 0x0001e2000c101504 */
[----:B------:R-:W-:Y:S02]  /*7020*/  ISETP.GE.AND P4, PT, R6, c[0x0][0x17c], PT ;  /* 0x00005f0006007a0c */ /* 0x000fe40003f86270 */
[----:B--2---:R-:W-:Y:S02]  /*7030*/  PRMT R33, R39, 0x7632, R33 ;  /* 0x0000763227217816 */ /* 0x004fe40000000021 */
[----:B------:R-:W1:Y:S01]  /*7040*/  LDS.128 R36, [R59] ;  /* 0x000000003b247984 */ /* 0x000e620000000c00 */
[----:B------:R-:W-:-:S03]  /*7050*/  IADD3 R6, R224, 0x22, RZ ;  /* 0x00000022e0067810 */ /* 0x000fc60007ffe0ff */
[----:B------:R2:W-:Y:S01]  /*7060*/  @P1 STG.E.U16 [R8.64], R33 ;  /* 0x0000002108001986 */ /* 0x0005e2000c101504 */
[----:B------:R-:W-:Y:S02]  /*7070*/  ISETP.LT.AND P1, PT, R228, c[0x0][0x178], !P6 ;  /* 0x00005e00e4007a0c */ /* 0x000fe40007721270 */
[----:B------:R-:W-:Y:S01]  /*7080*/  ISETP.LT.AND P6, PT, R244, c[0x0][0x178], !P6 ;  /* 0x00005e00f4007a0c */ /* 0x000fe200077c1270 */
[----:B------:R3:W-:Y:S01]  /*7090*/  @P2 STG.E.U16 [R12.64], R35 ;  /* 0x000000230c002986 */ /* 0x0007e2000c101504 */
[----:B------:R-:W-:Y:S02]  /*70a0*/  ISETP.LT.AND P2, PT, R228, c[0x0][0x178], !P0 ;  /* 0x00005e00e4007a0c */ /* 0x000fe40004741270 */
[----:B------:R-:W-:Y:S02]  /*70b0*/  ISETP.LT.AND P0, PT, R244, c[0x0][0x178], !P0 ;  /* 0x00005e00f4007a0c */ /* 0x000fe40004701270 */
[----:B0-----:R-:W-:Y:S01]  /*70c0*/  IADD3 R10, R224, 0x21, RZ ;  /* 0x00000021e00a7810 */ /* 0x001fe20007ffe0ff */
[C---:B--2---:R-:W-:Y:S01]  /*70d0*/  IMAD.WIDE R32, R43.reuse, 0x2, R56 ;  /* 0x000000022b207825 */ /* 0x044fe200078e0238 */
[----:B------:R-:W-:-:S04]  /*70e0*/  IADD3 R43, R43, c[0x0][0x198], RZ ;  /* 0x000066002b2b7a10 */ /* 0x000fc80007ffe0ff */
[C---:B------:R-:W-:Y:S01]  /*70f0*/  IADD3 R41, R43.reuse, c[0x0][0x198], RZ ;  /* 0x000066002b297a10 */ /* 0x040fe20007ffe0ff */
[C---:B------:R-:W-:Y:S01]  /*7100*/  IMAD.WIDE R4, R43.reuse, 0x2, R2 ;  /* 0x000000022b047825 */ /* 0x040fe200078e0202 */
[----:B------:R0:W-:Y:S01]  /*7110*/  @P3 STG.E.U16 [R32.64], R15 ;  /* 0x0000000f20003986 */ /* 0x0001e2000c101504 */
[----:B------:R-:W-:Y:S02]  /*7120*/  ISETP.GE.AND P3, PT, R10, c[0x0][0x17c], PT ;  /* 0x00005f000a007a0c */ /* 0x000fe40003f66270 */
[----:B------:R-:W-:Y:S01]  /*7130*/  IMAD.WIDE R8, R43, 0x2, R56 ;  /* 0x000000022b087825 */ /* 0x000fe200078e0238 */
[----:B------:R2:W-:Y:S01]  /*7140*/  @P2 STG.E.U16 [R4.64], R40 ;  /* 0x0000002804002986 */ /* 0x0005e2000c101504 */
[----:B------:R-:W-:Y:S02]  /*7150*/  ISETP.GE.AND P2, PT, R6, c[0x0][0x17c], PT ;  /* 0x00005f0006007a0c */ /* 0x000fe40003f46270 */
[----:B---3--:R-:W-:Y:S01]  /*7160*/  IMAD.WIDE R34, R41, 0x2, R2 ;  /* 0x0000000229227825 */ /* 0x008fe200078e0202 */
[----:B------:R3:W-:Y:S01]  /*7170*/  @P0 STG.E.U16 [R8.64], R42 ;  /* 0x0000002a08000986 */ /* 0x0007e2000c101504 */
[----:B------:R-:W-:-:S03]  /*7180*/  IADD3 R6, R224, 0x23, RZ ;  /* 0x00000023e0067810 */ /* 0x000fc60007ffe0ff */
[----:B------:R4:W-:Y:S01]  /*7190*/  @P1 STG.E.U16 [R34.64], R11 ;  /* 0x0000000b22001986 */ /* 0x0009e2000c101504 */
[----:B------:R-:W-:Y:S01]  /*71a0*/  ISETP.LT.AND P1, PT, R228, c[0x0][0x178], !P5 ;  /* 0x00005e00e4007a0c */ /* 0x000fe20006f21270 */
[C---:B0-----:R-:W-:Y:S01]  /*71b0*/  IMAD.WIDE R32, R41.reuse, 0x2, R56 ;  /* 0x0000000229207825 */ /* 0x041fe200078e0238 */
[----:B------:R-:W-:Y:S01]  /*71c0*/  IADD3 R41, R41, c[0x0][0x198], RZ ;  /* 0x0000660029297a10 */ /* 0x000fe20007ffe0ff */
[----:B------:R-:W0:Y:S01]  /*71d0*/  LDS.128 R12, [R64] ;  /* 0x00000000400c7984 */ /* 0x000e220000000c00 */
[----:B------:R-:W-:Y:S02]  /*71e0*/  ISETP.LT.AND P5, PT, R244, c[0x0][0x178], !P5 ;  /* 0x00005e00f4007a0c */ /* 0x000fe40006fa1270 */
[----:B--2---:R-:W-:Y:S01]  /*71f0*/  PRMT R40, R7, 0x7632, R40 ;  /* 0x0000763207287816 */ /* 0x004fe20000000028 */
[----:B------:R2:W-:Y:S01]  /*7200*/  @P6 STG.E.U16 [R32.64], R7 ;  /* 0x0000000720006986 */ /* 0x0005e2000c101504 */
[----:B------:R-:W-:Y:S01]  /*7210*/  ISETP.LT.AND P6, PT, R228, c[0x0][0x178], !P4 ;  /* 0x00005e00e4007a0c */ /* 0x000fe200067c1270 */
[----:B------:R-:W-:Y:S01]  /*7220*/  IMAD.WIDE R4, R41, 0x2, R2 ;  /* 0x0000000229047825 */ /* 0x000fe200078e0202 */
[----:B---3--:R-:W-:-:S02]  /*7230*/  PRMT R9, R11, 0x7632, R9 ;  /* 0x000076320b097816 */ /* 0x008fc40000000009 */
[----:B------:R-:W-:Y:S02]  /*7240*/  ISETP.LT.AND P4, PT, R244, c[0x0][0x178], !P4 ;  /* 0x00005e00f4007a0c */ /* 0x000fe40006781270 */
[----:B----4-:R-:W-:Y:S01]  /*7250*/  IADD3 R35, R41, c[0x0][0x198], RZ ;  /* 0x0000660029237a10 */ /* 0x010fe20007ffe0ff */
[----:B------:R3:W-:Y:S01]  /*7260*/  @P1 STG.E.U16 [R4.64], R9 ;  /* 0x0000000904001986 */ /* 0x0007e2000c101504 */
[----:B------:R-:W-:Y:S02]  /*7270*/  ISETP.GE.AND P0, PT, R6, c[0x0][0x17c], PT ;  /* 0x00005f0006007a0c */ /* 0x000fe40003f06270 */
[C---:B------:R-:W-:Y:S01]  /*7280*/  IADD3 R6, R224.reuse, 0x25, RZ ;  /* 0x00000025e0067810 */ /* 0x040fe20007ffe0ff */
[C---:B------:R-:W-:Y:S01]  /*7290*/  IMAD.WIDE R10, R35.reuse, 0x2, R2 ;  /* 0x00000002230a7825 */ /* 0x040fe200078e0202 */
[----:B------:R-:W-:Y:S02]  /*72a0*/  IADD3 R34, R224, 0x24, RZ ;  /* 0x00000024e0227810 */ /* 0x000fe40007ffe0ff */
[----:B-1----:R-:W-:Y:S01]  /*72b0*/  PRMT R46, R36, 0x7632, R46 ;  /* 0x00007632242e7816 */ /* 0x002fe2000000002e */
[----:B--2---:R-:W-:Y:S01]  /*72c0*/  IMAD.WIDE R32, R35, 0x2, R56 ;  /* 0x0000000223207825 */ /* 0x004fe200078e0238 */
[----:B------:R-:W-:-:S03]  /*72d0*/  ISETP.GE.AND P1, PT, R34, c[0x0][0x17c], PT ;  /* 0x00005f0022007a0c */ /* 0x000fc60003f26270 */
[----:B---3--:R-:W-:Y:S01]  /*72e0*/  IMAD.WIDE R8, R41, 0x2, R56 ;  /* 0x0000000229087825 */ /* 0x008fe200078e0238 */
[----:B------:R-:W-:-:S04]  /*72f0*/  IADD3 R41, R35, c[0x0][0x198], RZ ;  /* 0x0000660023297a10 */ /* 0x000fc80007ffe0ff */
[----:B------:R1:W-:Y:S01]  /*7300*/  @P5 STG.E.U16 [R8.64], R40 ;  /* 0x0000002808005986 */ /* 0x0003e2000c101504 */
[----:B------:R-:W-:Y:S01]  /*7310*/  ISETP.GE.AND P5, PT, R6, c[0x0][0x17c], PT ;  /* 0x00005f0006007a0c */ /* 0x000fe20003fa6270 */
[C---:B------:R-:W-:Y:S01]  /*7320*/  IMAD.WIDE R34, R41.reuse, 0x2, R2 ;  /* 0x0000000229227825 */ /* 0x040fe200078e0202 */
[----:B------:R-:W-:Y:S01]  /*7330*/  IADD3 R45, R41, c[0x0][0x198], RZ ;  /* 0x00006600292d7a10 */ /* 0x000fe20007ffe0ff */
[----:B------:R2:W-:Y:S01]  /*7340*/  @P6 STG.E.U16 [R10.64], R28 ;  /* 0x0000001c0a006986 */ /* 0x0005e2000c101504 */
[----:B------:R-:W-:Y:S02]  /*7350*/  ISETP.LT.AND P6, PT, R228, c[0x0][0x178], !P2 ;  /* 0x00005e00e4007a0c */ /* 0x000fe400057c1270 */
[----:B------:R-:W-:Y:S01]  /*7360*/  ISETP.LT.AND P2, PT, R244, c[0x0][0x178], !P2 ;  /* 0x00005e00f4007a0c */ /* 0x000fe20005741270 */
[----:B------:R3:W-:Y:S01]  /*7370*/  @P4 STG.E.U16 [R32.64], R36 ;  /* 0x0000002420004986 */ /* 0x0007e2000c101504 */
[----:B------:R-:W-:Y:S01]  /*7380*/  ISETP.LT.AND P4, PT, R228, c[0x0][0x178], !P3 ;  /* 0x00005e00e4007a0c */ /* 0x000fe20005f81270 */
[----:B------:R-:W-:Y:S01]  /*7390*/  IMAD.WIDE R42, R45, 0x2, R56 ;  /* 0x000000022d2a7825 */ /* 0x000fe200078e0238 */
[----:B------:R-:W-:Y:S01]  /*73a0*/  ISETP.LT.AND P3, PT, R244, c[0x0][0x178], !P3 ;  /* 0x00005e00f4007a0c */ /* 0x000fe20005f61270 */
[----:B------:R-:W4:Y:S01]  /*73b0*/  LDS.128 R4, [R58] ;  /* 0x000000003a047984 */ /* 0x000f220000000c00 */
[----:B-1----:R-:W-:-:S02]  /*73c0*/  IADD3 R8, R224, 0x26, RZ ;  /* 0x00000026e0087810 */ /* 0x002fc40007ffe0ff */
[----:B0-----:R-:W-:Y:S02]  /*73d0*/  PRMT R48, R12, 0x7632, R48 ;  /* 0x000076320c307816 */ /* 0x001fe40000000030 */
[C---:B--2---:R-:W-:Y:S01]  /*73e0*/  IADD3 R28, R224.reuse, 0x28, RZ ;  /* 0x00000028e01c7810 */ /* 0x044fe20007ffe0ff */
[----:B---3--:R-:W-:Y:S01]  /*73f0*/  IMAD.WIDE R32, R41, 0x2, R56 ;  /* 0x0000000229207825 */ /* 0x008fe200078e0238 */
[----:B------:R-:W-:-:S03]  /*7400*/  IADD3 R36, R224, 0x27, RZ ;  /* 0x00000027e0247810 */ /* 0x000fc60007ffe0ff */
[----:B------:R0:W-:Y:S01]  /*7410*/  @P4 STG.E.U16 [R34.64], R44 ;  /* 0x0000002c22004986 */ /* 0x0001e2000c101504 */
[----:B------:R-:W-:Y:S01]  /*7420*/  ISETP.GE.AND P4, PT, R8, c[0x0][0x17c], PT ;  /* 0x00005f0008007a0c */ /* 0x000fe20003f86270 */
[C---:B------:R-:W-:Y:S01]  /*7430*/  IMAD.WIDE R40, R45.reuse, 0x2, R2 ;  /* 0x000000022d287825 */ /* 0x040fe200078e0202 */
[----:B------:R-:W-:Y:S01]  /*7440*/  IADD3 R45, R45, c[0x0][0x198], RZ ;  /* 0x000066002d2d7a10 */ /* 0x000fe20007ffe0ff */
[----:B------:R-:W1:Y:S03]  /*7450*/  LDS.128 R8, [R0] ;  /* 0x0000000000087984 */ /* 0x000e660000000c00 */
[----:B------:R-:W-:Y:S01]  /*7460*/  IADD3 R47, R45, c[0x0][0x198], RZ ;  /* 0x000066002d2f7a10 */ /* 0x000fe20007ffe0ff */
[----:B------:R2:W-:Y:S01]  /*7470*/  @P3 STG.E.U16 [R32.64], R46 ;  /* 0x0000002e20003986 */ /* 0x0005e2000c101504 */
[----:B------:R-:W-:-:S03]  /*7480*/  ISETP.LT.AND P3, PT, R228, c[0x0][0x178], !P1 ;  /* 0x00005e00e4007a0c */ /* 0x000fc60004f61270 */
[----:B------:R3:W-:Y:S01]  /*7490*/  @P6 STG.E.U16 [R40.64], R24 ;  /* 0x0000001828006986 */ /* 0x0007e2000c101504 */
[----:B------:R-:W-:Y:S01]  /*74a0*/  ISETP.LT.AND P6, PT, R244, c[0x0][0x178], !P1 ;  /* 0x00005e00f4007a0c */ /* 0x000fe20004fc1270 */
[C---:B0-----:R-:W-:Y:S01]  /*74b0*/  IMAD.WIDE R34, R45.reuse, 0x2, R56 ;  /* 0x000000022d227825 */ /* 0x041fe200078e0238 */
[----:B------:R-:W-:Y:S01]  /*74c0*/  ISETP.GE.AND P1, PT, R36, c[0x0][0x17c], PT ;  /* 0x00005f0024007a0c */ /* 0x000fe20003f26270 */
[----:B------:R0:W-:Y:S01]  /*74d0*/  @P2 STG.E.U16 [R42.64], R12 ;  /* 0x0000000c2a002986 */ /* 0x0001e2000c101504 */
[----:B------:R-:W-:Y:S02]  /*74e0*/  ISETP.LT.AND P2, PT, R228, c[0x0][0x178], !P0 ;  /* 0x00005e00e4007a0c */ /* 0x000fe40004741270 */
[----:B------:R-:W-:Y:S01]  /*74f0*/  ISETP.LT.AND P0, PT, R244, c[0x0][0x178], !P0 ;  /* 0x00005e00f4007a0c */ /* 0x000fe20004701270 */
[----:B--2---:R-:W-:Y:S01]  /*7500*/  IMAD.WIDE R32, R45, 0x2, R2 ;  /* 0x000000022d207825 */ /* 0x004fe200078e0202 */
[----:B------:R-:W-:-:S03]  /*7510*/  IADD3 R0, R224, 0x29, RZ ;  /* 0x00000029e0007810 */ /* 0x000fc60007ffe0ff */
[----:B---3--:R-:W-:Y:S01]  /*7520*/  IMAD.WIDE R40, R47, 0x2, R2 ;  /* 0x000000022f287825 */ /* 0x008fe200078e0202 */
[----:B0-----:R-:W-:Y:S02]  /*7530*/  PRMT R43, R24, 0x7632, R43 ;  /* 0x00007632182b7816 */ /* 0x001fe4000000002b */
[----:B------:R-:W-:Y:S02]  /*7540*/  PRMT R12, R20, 0x7632, R12 ;  /* 0x00007632140c7816 */ /* 0x000fe4000000000c */
[----:B----4-:R-:W-:Y:S01]  /*7550*/  PRMT R24, R4, 0x7632, R24 ;  /* 0x0000763204187816 */ /* 0x010fe20000000018 */
[----:B------:R0:W-:Y:S01]  /*7560*/  @P2 STG.E.U16 [R32.64], R43 ;  /* 0x0000002b20002986 */ /* 0x0001e2000c101504 */
[----:B------:R-:W-:-:S03]  /*7570*/  ISETP.GE.AND P2, PT, R28, c[0x0][0x17c], PT ;  /* 0x00005f001c007a0c */ /* 0x000fc60003f46270 */
[----:B------:R2:W-:Y:S01]  /*7580*/  @P0 STG.E.U16 [R34.64], R48 ;  /* 0x0000003022000986 */ /* 0x0005e2000c101504 */
[----:B------:R-:W-:Y:S02]  /*7590*/  ISETP.GE.AND P0, PT, R0, c[0x0][0x17c], PT ;  /* 0x00005f0000007a0c */ /* 0x000fe40003f06270 */
        /* <DEDUP_REMOVED lines=8> */
[----:B------:R-:W-:Y:S01]  /*7620*/  IMAD.WIDE R32, R47, 0x2, R2 ;  /* 0x000000022f207825 */ /* 0x000fe200078e0202 */
[----:B------:R-:W-:-:S03]  /*7630*/  ISETP.LT.AND P4, PT, R244, c[0x0][0x178], !P4 ;  /* 0x00005e00f4007a0c */ /* 0x000fc60006781270 */
[C---:B--2---:R-:W-:Y:S01]  /*7640*/  IMAD.WIDE R34, R47.reuse, 0x2, R56 ;  /* 0x000000022f227825 */ /* 0x044fe200078e0238 */
[----:B------:R-:W-:Y:S01]  /*7650*/  IADD3 R47, R47, c[0x0][0x198], RZ ;  /* 0x000066002f2f7a10 */ /* 0x000fe20007ffe0ff */
[----:B------:R2:W-:Y:S01]  /*7660*/  @P3 STG.E.U16 [R32.64], R12 ;  /* 0x0000000c20003986 */ /* 0x0005e2000c101504 */
[----:B------:R-:W-:Y:S02]  /*7670*/  ISETP.GE.AND P3, PT, R0, c[0x0][0x17c], PT ;  /* 0x00005f0000007a0c */ /* 0x000fe40003f66270 */
[----:B------:R-:W-:Y:S01]  /*7680*/  IADD3 R0, R224, 0x2b, RZ ;  /* 0x0000002be0007810 */ /* 0x000fe20007ffe0ff */
[C---:B---3--:R-:W-:Y:S01]  /*7690*/  IMAD.WIDE R40, R47.reuse, 0x2, R2 ;  /* 0x000000022f287825 */ /* 0x048fe200078e0202 */
[----:B------:R3:W-:Y:S01]  /*76a0*/  @P5 STG.E.U16 [R34.64], R24 ;  /* 0x0000001822005986 */ /* 0x0007e2000c101504 */
[----:B------:R-:W-:Y:S02]  /*76b0*/  ISETP.LT.AND P5, PT, R228, c[0x0][0x178], !P1 ;  /* 0x00005e00e4007a0c */ /* 0x000fe40004fa1270 */
[C---:B0-----:R-:W-:Y:S01]  /*76c0*/  IMAD.WIDE R42, R47.reuse, 0x2, R56 ;  /* 0x000000022f2a7825 */ /* 0x041fe200078e0238 */
[----:B------:R-:W-:Y:S01]  /*76d0*/  IADD3 R47, R47, c[0x0][0x198], RZ ;  /* 0x000066002f2f7a10 */ /* 0x000fe20007ffe0ff */
[----:B------:R0:W-:Y:S01]  /*76e0*/  @P6 STG.E.U16 [R40.64], R16 ;  /* 0x0000001028006986 */ /* 0x0001e2000c101504 */
[----:B------:R-:W-:-:S02]  /*76f0*/  ISETP.LT.AND P1, PT, R244, c[0x0][0x178], !P1 ;  /* 0x00005e00f4007a0c */ /* 0x000fc40004f21270 */
[----:B------:R-:W-:Y:S01]  /*7700*/  PRMT R4, R16, 0x7632, R4 ;  /* 0x0000763210047816 */ /* 0x000fe20000000004 */
[----:B-1----:R1:W-:Y:S01]  /*7710*/  @P4 STG.E.U16 [R42.64], R8 ;  /* 0x000000082a004986 */ /* 0x0023e2000c101504 */
[----:B------:R-:W-:Y:S01]  /*7720*/  ISETP.LT.AND P4, PT, R228, c[0x0][0x178], !P2 ;  /* 0x00005e00e4007a0c */ /* 0x000fe20005781270 */
[C---:B--2---:R-:W-:Y:S01]  /*7730*/  IMAD.WIDE R32, R47.reuse, 0x2, R2 ;  /* 0x000000022f207825 */ /* 0x044fe200078e0202 */
[----:B------:R-:W-:Y:S02]  /*7740*/  ISETP.LT.AND P2, PT, R244, c[0x0][0x178], !P2 ;  /* 0x00005e00f4007a0c */ /* 0x000fe40005741270 */
[----:B------:R-:W-:Y:S01]  /*7750*/  PRMT R12, R8, 0x7632, R12 ;  /* 0x00007632080c7816 */ /* 0x000fe2000000000c */
[C---:B---3--:R-:W-:Y:S01]  /*7760*/  IMAD.WIDE R34, R47.reuse, 0x2, R56 ;  /* 0x000000022f227825 */ /* 0x048fe200078e0238 */
[----:B------:R-:W-:Y:S01]  /*7770*/  IADD3 R47, R47, c[0x0][0x198], RZ ;  /* 0x000066002f2f7a10 */ /* 0x000fe20007ffe0ff */
[----:B------:R2:W-:Y:S01]  /*7780*/  @P5 STG.E.U16 [R32.64], R4 ;  /* 0x0000000420005986 */ /* 0x0005e2000c101504 */
[----:B------:R-:W-:-:S02]  /*7790*/  ISETP.LT.AND P5, PT, R228, c[0x0][0x178], !P0 ;  /* 0x00005e00e4007a0c */ /* 0x000fc400047a1270 */
[C---:B------:R-:W-:Y:S01]  /*77a0*/  IADD3 R45, R47.reuse, c[0x0][0x198], RZ ;  /* 0x000066002f2d7a10 */ /* 0x040fe20007ffe0ff */
[C---:B0-----:R-:W-:Y:S01]  /*77b0*/  IMAD.WIDE R40, R47.reuse, 0x2, R2 ;  /* 0x000000022f287825 */ /* 0x041fe200078e0202 */
[----:B------:R0:W-:Y:S01]  /*77c0*/  @P1 STG.E.U16 [R34.64], R12 ;  /* 0x0000000c22001986 */ /* 0x0001e2000c101504 */
[----:B------:R-:W-:Y:S02]  /*77d0*/  ISETP.LT.AND P0, PT, R244, c[0x0][0x178], !P0 ;  /* 0x00005e00f4007a0c */ /* 0x000fe40004701270 */
[----:B-1----:R-:W-:Y:S01]  /*77e0*/  IMAD.WIDE R42, R47, 0x2, R56 ;  /* 0x000000022f2a7825 */ /* 0x002fe200078e0238 */
[----:B------:R1:W-:Y:S01]  /*77f0*/  @P4 STG.E.U16 [R40.64], R29 ;  /* 0x0000001d28004986 */ /* 0x0003e2000c101504 */
[----:B------:R-:W-:Y:S02]  /*7800*/  IADD3 R47, R45, c[0x0][0x198], RZ ;  /* 0x000066002d2f7a10 */ /* 0x000fe40007ffe0ff */
[----:B------:R-:W-:Y:S01]  /*7810*/  PRMT R16, R29, 0x7632, R16 ;  /* 0x000076321d107816 */ /* 0x000fe20000000010 */
[----:B------:R3:W-:Y:S01]  /*7820*/  @P2 STG.E.U16 [R42.64], R37 ;  /* 0x000000252a002986 */ /* 0x0007e2000c101504 */
[----:B------:R-:W-:Y:S01]  /*7830*/  ISETP.LT.AND P2, PT, R228, c[0x0][0x178], !P3 ;  /* 0x00005e00e4007a0c */ /* 0x000fe20005f41270 */
[----:B--2---:R-:W-:Y:S01]  /*7840*/  IMAD.WIDE R32, R45, 0x2, R2 ;  /* 0x000000022d207825 */ /* 0x004fe200078e0202 */
[----:B------:R-:W-:-:S02]  /*7850*/  ISETP.LT.AND P3, PT, R244, c[0x0][0x178], !P3 ;  /* 0x00005e00f4007a0c */ /* 0x000fc40005f61270 */
[----:B------:R-:W-:Y:S01]  /*7860*/  ISETP.GE.AND P6, PT, R0, c[0x0][0x17c], PT ;  /* 0x00005f0000007a0c */ /* 0x000fe20003fc6270 */
[----:B0-----:R-:W-:Y:S01]  /*7870*/  IMAD.WIDE R34, R47, 0x2, R2 ;  /* 0x000000022f227825 */ /* 0x001fe200078e0202 */
[----:B------:R-:W-:Y:S01]  /*7880*/  PRMT R8, R37, 0x7632, R8 ;  /* 0x0000763225087816 */ /* 0x000fe20000000008 */
[----:B------:R-:W-:Y:S01]  /*7890*/  @P5 STG.E.U16 [R32.64], R16 ;  /* 0x0000001020005986 */ /* 0x000fe2000c101504 */
[C---:B------:R-:W-:Y:S01]  /*78a0*/  IADD3 R0, R224.reuse, 0x2c, RZ ;  /* 0x0000002ce0007810 */ /* 0x040fe20007ffe0ff */
[--C-:B-1----:R-:W-:Y:S01]  /*78b0*/  IMAD.WIDE R28, R45, 0x2, R56.reuse ;  /* 0x000000022d1c7825 */ /* 0x102fe200078e0238 */
[----:B------:R-:W-:Y:S02]  /*78c0*/  IADD3 R4, R224, 0x2e, RZ ;  /* 0x0000002ee0047810 */ /* 0x000fe40007ffe0ff */
[----:B------:R-:W-:Y:S01]  /*78d0*/  ISETP.GE.AND P1, PT, R0, c[0x0][0x17c], PT ;  /* 0x00005f0000007a0c */ /* 0x000fe20003f26270 */
[C---:B------:R-:W-:Y:S01]  /*78e0*/  IMAD.WIDE R40, R47.reuse, 0x2, R56 ;  /* 0x000000022f287825 */ /* 0x040fe200078e0238 */
[----:B------:R0:W-:Y:S01]  /*78f0*/  @P0 STG.E.U16 [R28.64], R8 ;  /* 0x000000081c000986 */ /* 0x0001e2000c101504 */
[----:B------:R-:W-:-:S02]  /*7900*/  IADD3 R47, R47, c[0x0][0x198], RZ ;  /* 0x000066002f2f7a10 */ /* 0x000fc40007ffe0ff */
[----:B------:R-:W-:Y:S01]  /*7910*/  ISETP.GE.AND P5, PT, R4, c[0x0][0x17c], PT ;  /* 0x00005f0004007a0c */ /* 0x000fe20003fa6270 */
[----:B------:R1:W-:Y:S01]  /*7920*/  @P2 STG.E.U16 [R34.64], R25 ;  /* 0x0000001922002986 */ /* 0x0003e2000c101504 */
[----:B------:R-:W-:Y:S02]  /*7930*/  ISETP.LT.AND P2, PT, R228, c[0x0][0x178], !P6 ;  /* 0x00005e00e4007a0c */ /* 0x000fe40007741270 */
[----:B------:R-:W-:Y:S01]  /*7940*/  ISETP.LT.AND P6, PT, R244, c[0x0][0x178], !P6 ;  /* 0x00005e00f4007a0c */ /* 0x000fe200077c1270 */
[----:B------:R2:W-:Y:S01]  /*7950*/  @P3 STG.E.U16 [R40.64], R13 ;  /* 0x0000000d28003986 */ /* 0x0005e2000c101504 */
[----:B------:R-:W-:Y:S02]  /*7960*/  ISETP.LT.AND P3, PT, R228, c[0x0][0x178], !P1 ;  /* 0x00005e00e4007a0c */ /* 0x000fe40004f61270 */
[C---:B---3--:R-:W-:Y:S01]  /*7970*/  IADD3 R37, R47.reuse, c[0x0][0x198], RZ ;  /* 0x000066002f257a10 */ /* 0x048fe20007ffe0ff */
[----:B0-----:R-:W-:Y:S01]  /*7980*/  IMAD.WIDE R28, R47, 0x2, R2 ;  /* 0x000000022f1c7825 */ /* 0x001fe200078e0202 */
[----:B------:R-:W-:-:S02]  /*7990*/  IADD3 R0, R224, 0x2d, RZ ;  /* 0x0000002de0007810 */ /* 0x000fc40007ffe0ff */
[----:B------:R-:W-:Y:S01]  /*79a0*/  PRMT R4, R25, 0x7632, R4 ;  /* 0x0000763219047816 */ /* 0x000fe20000000004 */
[----:B-1----:R-:W-:Y:S01]  /*79b0*/  IMAD.WIDE R24, R37, 0x2, R2 ;  /* 0x0000000225187825 */ /* 0x002fe200078e0202 */
[----:B------:R-:W-:Y:S02]  /*79c0*/  PRMT R16, R13, 0x7632, R16 ;  /* 0x000076320d107816 */ /* 0x000fe40000000010 */
[----:B------:R-:W-:Y:S01]  /*79d0*/  ISETP.LT.AND P1, PT, R244, c[0x0][0x178], !P1 ;  /* 0x00005e00f4007a0c */ /* 0x000fe20004f21270 */
[--C-:B--2---:R-:W-:Y:S01]  /*79e0*/  IMAD.WIDE R12, R47, 0x2, R56.reuse ;  /* 0x000000022f0c7825 */ /* 0x104fe200078e0238 */
[----:B------:R-:W-:Y:S01]  /*79f0*/  ISETP.GE.AND P4, PT, R0, c[0x0][0x17c], PT ;  /* 0x00005f0000007a0c */ /* 0x000fe20003f86270 */
[----:B------:R0:W-:Y:S01]  /*7a00*/  @P2 STG.E.U16 [R28.64], R4 ;  /* 0x000000041c002986 */ /* 0x0001e2000c101504 */
[----:B------:R-:W-:Y:S01]  /*7a10*/  IADD3 R0, R224, 0x2f, RZ ;  /* 0x0000002fe0007810 */ /* 0x000fe20007ffe0ff */
[C---:B------:R-:W-:Y:S01]  /*7a20*/  IMAD.WIDE R32, R37.reuse, 0x2, R56 ;  /* 0x0000000225207825 */ /* 0x040fe200078e0238 */
[----:B------:R-:W-:Y:S01]  /*7a30*/  IADD3 R37, R37, c[0x0][0x198], RZ ;  /* 0x0000660025257a10 */ /* 0x000fe20007ffe0ff */
[----:B------:R1:W-:Y:S01]  /*7a40*/  @P6 STG.E.U16 [R12.64], R16 ;  /* 0x000000100c006986 */ /* 0x0003e2000c101504 */
[----:B------:R-:W-:-:S02]  /*7a50*/  ISETP.LT.AND P6, PT, R228, c[0x0][0x178], !P5 ;  /* 0x00005e00e4007a0c */ /* 0x000fc40006fc1270 */
[----:B------:R-:W-:Y:S01]  /*7a60*/  ISETP.LT.AND P5, PT, R244, c[0x0][0x178], !P5 ;  /* 0x00005e00f4007a0c */ /* 0x000fe20006fa1270 */
[----:B------:R2:W-:Y:S01]  /*7a70*/  @P3 STG.E.U16 [R24.64], R21 ;  /* 0x0000001518003986 */ /* 0x0005e2000c101504 */
[----:B------:R-:W-:Y:S02]  /*7a80*/  ISETP.LT.AND P3, PT, R228, c[0x0][0x178], !P4 ;  /* 0x00005e00e4007a0c */ /* 0x000fe40006761270 */
[----:B------:R-:W-:Y:S01]  /*7a90*/  ISETP.LT.AND P4, PT, R244, c[0x0][0x178], !P4 ;  /* 0x00005e00f4007a0c */ /* 0x000fe20006781270 */
[----:B------:R3:W-:Y:S01]  /*7aa0*/  @P1 STG.E.U16 [R32.64], R5 ;  /* 0x0000000520001986 */ /* 0x0007e2000c101504 */
[----:B------:R-:W-:Y:S02]  /*7ab0*/  ISETP.GE.AND P0, PT, R0, c[0x0][0x17c], PT ;  /* 0x00005f0000007a0c */ /* 0x000fe40003f06270 */
[C---:B0-----:R-:W-:Y:S01]  /*7ac0*/  IADD3 R29, R37.reuse, c[0x0][0x198], RZ ;  /* 0x00006600251d7a10 */ /* 0x041fe20007ffe0ff */
[----:B-1----:R-:W-:Y:S01]  /*7ad0*/  IMAD.WIDE R12, R37, 0x2, R2 ;  /* 0x00000002250c7825 */ /* 0x002fe200078e0202 */
[----:B------:R-:W-:-:S02]  /*7ae0*/  IADD3 R0, R224, 0x30, RZ ;  /* 0x00000030e0007810 */ /* 0x000fc40007ffe0ff */
[----:B------:R-:W-:Y:S02]  /*7af0*/  IADD3 R8, R224, 0x31, RZ ;  /* 0x00000031e0087810 */ /* 0x000fe40007ffe0ff */
[----:B--2---:R-:W-:Y:S01]  /*7b00*/  PRMT R25, R21, 0x7632, R25 ;  /* 0x0000763215197816 */ /* 0x004fe20000000019 */
[----:B------:R-:W-:Y:S01]  /*7b10*/  IMAD.WIDE R20, R29, 0x2, R2 ;  /* 0x000000021d147825 */ /* 0x000fe200078e0202 */
[----:B------:R-:W-:Y:S02]  /*7b20*/  ISETP.GE.AND P2, PT, R0, c[0x0][0x17c], PT ;  /* 0x00005f0000007a0c */ /* 0x000fe40003f46270 */
[----:B---3--:R-:W-:Y:S01]  /*7b30*/  PRMT R33, R5, 0x7632, R33 ;  /* 0x0000763205217816 */ /* 0x008fe20000000021 */
[----:B------:R-:W-:Y:S01]  /*7b40*/  IMAD.WIDE R4, R37, 0x2, R56 ;  /* 0x0000000225047825 */ /* 0x000fe200078e0238 */
[----:B------:R0:W-:Y:S01]  /*7b50*/  @P3 STG.E.U16 [R12.64], R25 ;  /* 0x000000190c003986 */ /* 0x0001e2000c101504 */
[----:B------:R-:W-:Y:S02]  /*7b60*/  PRMT R28, R9, 0x7632, R28 ;  /* 0x00007632091c7816 */ /* 0x000fe4000000001c */
[----:B------:R-:W-:Y:S01]  /*7b70*/  ISETP.GE.AND P1, PT, R8, c[0x0][0x17c], PT ;  /* 0x00005f0008007a0c */ /* 0x000fe20003f26270 */
[----:B------:R1:W-:Y:S01]  /*7b80*/  @P4 STG.E.U16 [R4.64], R33 ;  /* 0x0000002104004986 */ /* 0x0003e2000c101504 */
[----:B------:R-:W-:-:S02]  /*7b90*/  ISETP.LT.AND P4, PT, R228, c[0x0][0x178], !P0 ;  /* 0x00005e00e4007a0c */ /* 0x000fc40004781270 */
[----:B------:R-:W-:Y:S01]  /*7ba0*/  ISETP.LT.AND P0, PT, R244, c[0x0][0x178], !P0 ;  /* 0x00005e00f4007a0c */ /* 0x000fe20004701270 */
[----:B------:R-:W-:Y:S01]  /*7bb0*/  @P6 STG.E.U16 [R20.64], R17 ;  /* 0x0000001114006986 */ /* 0x000fe2000c101504 */
[----:B------:R-:W-:Y:S01]  /*7bc0*/  IADD3 R0, R224, 0x32, RZ ;  /* 0x00000032e0007810 */ /* 0x000fe20007ffe0ff */
[C---:B0-----:R-:W-:Y:S01]  /*7bd0*/  IMAD.WIDE R24, R29.reuse, 0x2, R56 ;  /* 0x000000021d187825 */ /* 0x041fe200078e0238 */
[----:B------:R-:W-:Y:S02]  /*7be0*/  IADD3 R29, R29, c[0x0][0x198], RZ ;  /* 0x000066001d1d7a10 */ /* 0x000fe40007ffe0ff */
[----:B------:R-:W-:Y:S02]  /*7bf0*/  ISETP.GE.AND P3, PT, R0, c[0x0][0x17c], PT ;  /* 0x00005f0000007a0c */ /* 0x000fe40003f66270 */
[----:B------:R0:W-:Y:S01]  /*7c00*/  @P5 STG.E.U16 [R24.64], R9 ;  /* 0x0000000918005986 */ /* 0x0001e2000c101504 */
[----:B------:R-:W-:Y:S01]  /*7c10*/  IMAD.WIDE R12, R29, 0x2, R2 ;  /* 0x000000021d0c7825 */ /* 0x000fe200078e0202 */
[----:B------:R-:W-:-:S02]  /*7c20*/  ISETP.LT.AND P5, PT, R228, c[0x0][0x178], !P2 ;  /* 0x00005e00e4007a0c */ /* 0x000fc400057a1270 */
[----:B------:R-:W-:Y:S01]  /*7c30*/  ISETP.LT.AND P2, PT, R244, c[0x0][0x178], !P2 ;  /* 0x00005e00f4007a0c */ /* 0x000fe20005741270 */
[----:B-1----:R-:W-:Y:S01]  /*7c40*/  IMAD.WIDE R4, R29, 0x2, R56 ;  /* 0x000000021d047825 */ /* 0x002fe200078e0238 */
[----:B------:R-:W-:-:S04]  /*7c50*/  IADD3 R0, R224, 0x33, RZ ;  /* 0x00000033e0007810 */ /* 0x000fc80007ffe0ff */
[----:B------:R-:W-:Y:S02]  /*7c60*/  ISETP.GE.AND P6, PT, R0, c[0x0][0x17c], PT ;  /* 0x00005f0000007a0c */ /* 0x000fe40003fc6270 */
[----:B0-----:R-:W-:Y:S02]  /*7c70*/  PRMT R25, R17, 0x7632, R25 ;  /* 0x0000763211197816 */ /* 0x001fe40000000019 */
[----:B------:R-:W-:Y:S02]  /*7c80*/  IADD3 R17, R29, c[0x0][0x198], RZ ;  /* 0x000066001d117a10 */ /* 0x000fe40007ffe0ff */
[----:B------:R-:W-:Y:S01]  /*7c90*/  IADD3 R0, R224, 0x34, RZ ;  /* 0x00000034e0007810 */ /* 0x000fe20007ffe0ff */
[----:B------:R0:W-:Y:S01]  /*7ca0*/  @P4 STG.E.U16 [R12.64], R25 ;  /* 0x000000190c004986 */ /* 0x0001e2000c101504 */
[C---:B------:R-:W-:Y:S01]  /*7cb0*/  IADD3 R21, R17.reuse, c[0x0][0x198], RZ ;  /* 0x0000660011157a10 */ /* 0x040fe20007ffe0ff */
[C---:B------:R-:W-:Y:S01]  /*7cc0*/  IMAD.WIDE R8, R17.reuse, 0x2, R2 ;  /* 0x0000000211087825 */ /* 0x040fe200078e0202 */
[----:B------:R-:W-:Y:S01]  /*7cd0*/  ISETP.GE.AND P4, PT, R0, c[0x0][0x17c], PT ;  /* 0x00005f0000007a0c */ /* 0x000fe20003f86270 */
[----:B------:R1:W-:Y:S01]  /*7ce0*/  @P0 STG.E.U16 [R4.64], R28 ;  /* 0x0000001c04000986 */ /* 0x0003e2000c101504 */
[----:B------:R-:W-:Y:S01]  /*7cf0*/  ISETP.LT.AND P0, PT, R228, c[0x0][0x178], !P1 ;  /* 0x00005e00e4007a0c */ /* 0x000fe20004f01270 */
[----:B------:R-:W-:Y:S01]  /*7d00*/  IMAD.WIDE R16, R17, 0x2, R56 ;  /* 0x0000000211107825 */ /* 0x000fe200078e0238 */
[----:B------:R-:W-:Y:S01]  /*7d10*/  ISETP.LT.AND P1, PT, R244, c[0x0][0x178], !P1 ;  /* 0x00005e00f4007a0c */ /* 0x000fe20004f21270 */
[----:B------:R2:W-:Y:S01]  /*7d20*/  @P5 STG.E.U16 [R8.64], R30 ;  /* 0x0000001e08005986 */ /* 0x0005e2000c101504 */
[----:B------:R-:W-:Y:S01]  /*7d30*/  IADD3 R0, R224, 0x35, RZ ;  /* 0x00000035e0007810 */ /* 0x000fe20007ffe0ff */
[----:B0-----:R-:W-:-:S02]  /*7d40*/  IMAD.WIDE R12, R21, 0x2, R2 ;  /* 0x00000002150c7825 */ /* 0x001fc400078e0202 */
[----:B------:R0:W-:Y:S01]  /*7d50*/  @P2 STG.E.U16 [R16.64], R38 ;  /* 0x0000002610002986 */ /* 0x0001e2000c101504 */
[----:B------:R-:W-:Y:S01]  /*7d60*/  ISETP.LT.AND P2, PT, R228, c[0x0][0x178], !P6 ;  /* 0x00005e00e4007a0c */ /* 0x000fe20007741270 */
[C---:B-1----:R-:W-:Y:S01]  /*7d70*/  IMAD.WIDE R4, R21.reuse, 0x2, R56 ;  /* 0x0000000215047825 */ /* 0x042fe200078e0238 */
[----:B------:R-:W-:Y:S02]  /*7d80*/  IADD3 R21, R21, c[0x0][0x198], RZ ;  /* 0x0000660015157a10 */ /* 0x000fe40007ffe0ff */
[----:B------:R-:W-:Y:S02]  /*7d90*/  ISETP.LT.AND P6, PT, R244, c[0x0][0x178], !P6 ;  /* 0x00005e00f4007a0c */ /* 0x000fe400077c1270 */
[----:B--2---:R-:W-:Y:S02]  /*7da0*/  PRMT R9, R30, 0x7632, R9 ;  /* 0x000076321e097816 */ /* 0x004fe40000000009 */
[----:B------:R-:W-:Y:S02]  /*7db0*/  IADD3 R25, R21, c[0x0][0x198], RZ ;  /* 0x0000660015197a10 */ /* 0x000fe40007ffe0ff */
[----:B0-----:R-:W-:Y:S01]  /*7dc0*/  PRMT R17, R38, 0x7632, R17 ;  /* 0x0000763226117816 */ /* 0x001fe20000000011 */
[----:B------:R0:W-:Y:S01]  /*7dd0*/  @P0 STG.E.U16 [R12.64], R9 ;  /* 0x000000090c000986 */ /* 0x0001e2000c101504 */
[----:B------:R-:W-:-:S02]  /*7de0*/  ISETP.LT.AND P0, PT, R228, c[0x0][0x178], !P3 ;  /* 0x00005e00e4007a0c */ /* 0x000fc40005f01270 */
[----:B------:R-:W-:Y:S01]  /*7df0*/  ISETP.LT.AND P3, PT, R244, c[0x0][0x178], !P3 ;  /* 0x00005e00f4007a0c */ /* 0x000fe20005f61270 */
[----:B------:R1:W-:Y:S01]  /*7e00*/  @P1 STG.E.U16 [R4.64], R17 ;  /* 0x0000001104001986 */ /* 0x0003e2000c101504 */
[----:B------:R-:W-:Y:S02]  /*7e10*/  IADD3 R29, R25, c[0x0][0x198], RZ ;  /* 0x00006600191d7a10 */ /* 0x000fe40007ffe0ff */
[----:B------:R-:W-:Y:S02]  /*7e20*/  ISETP.GE.AND P5, PT, R0, c[0x0][0x17c], PT ;  /* 0x00005f0000007a0c */ /* 0x000fe40003fa6270 */
[----:B------:R-:W-:Y:S01]  /*7e30*/  IADD3 R0, R224, 0x36, RZ ;  /* 0x00000036e0007810 */ /* 0x000fe20007ffe0ff */
[----:B0-----:R-:W-:-:S03]  /*7e40*/  IMAD.WIDE R8, R21, 0x2, R2 ;  /* 0x0000000215087825 */ /* 0x001fc600078e0202 */
[----:B------:R-:W-:Y:S02]  /*7e50*/  ISETP.GE.AND P1, PT, R0, c[0x0][0x17c], PT ;  /* 0x00005f0000007a0c */ /* 0x000fe40003f26270 */
[----:B------:R-:W-:Y:S01]  /*7e60*/  IADD3 R0, R224, 0x37, RZ ;  /* 0x00000037e0007810 */ /* 0x000fe20007ffe0ff */
[----:B------:R-:W-:Y:S01]  /*7e70*/  IMAD.WIDE R12, R21, 0x2, R56 ;  /* 0x00000002150c7825 */ /* 0x000fe200078e0238 */
[----:B-1----:R-:W-:Y:S01]  /*7e80*/  PRMT R5, R26, 0x7632, R5 ;  /* 0x000076321a057816 */ /* 0x002fe20000000005 */
[----:B------:R0:W-:Y:S01]  /*7e90*/  @P0 STG.E.U16 [R8.64], R26 ;  /* 0x0000001a08000986 */ /* 0x0001e2000c101504 */
[----:B------:R-:W-:Y:S01]  /*7ea0*/  ISETP.GE.AND P0, PT, R0, c[0x0][0x17c], PT ;  /* 0x00005f0000007a0c */ /* 0x000fe20003f06270 */
[--C-:B------:R-:W-:Y:S01]  /*7eb0*/  IMAD.WIDE R16, R25, 0x2, R2.reuse ;  /* 0x0000000219107825 */ /* 0x100fe200078e0202 */
[----:B------:R-:W-:Y:S01]  /*7ec0*/  IADD3 R0, R224, 0x38, RZ ;  /* 0x00000038e0007810 */ /* 0x000fe20007ffe0ff */
[----:B------:R1:W-:Y:S01]  /*7ed0*/  @P3 STG.E.U16 [R12.64], R14 ;  /* 0x0000000e0c003986 */ /* 0x0003e2000c101504 */
[----:B------:R-:W-:Y:S01]  /*7ee0*/  ISETP.LT.AND P3, PT, R228, c[0x0][0x178], !P4 ;  /* 0x00005e00e4007a0c */ /* 0x000fe20006761270 */
[----:B------:R-:W-:Y:S01]  /*7ef0*/  IMAD.WIDE R20, R29, 0x2, R2 ;  /* 0x000000021d147825 */ /* 0x000fe200078e0202 */
[----:B------:R-:W-:Y:S01]  /*7f00*/  ISETP.LT.AND P4, PT, R244, c[0x0][0x178], !P4 ;  /* 0x00005e00f4007a0c */ /* 0x000fe20006781270 */
[----:B------:R2:W-:Y:S01]  /*7f10*/  @P2 STG.E.U16 [R16.64], R5 ;  /* 0x0000000510002986 */ /* 0x0005e2000c101504 */
[----:B------:R-:W-:-:S02]  /*7f20*/  ISETP.LT.AND P2, PT, R228, c[0x0][0x178], !P5 ;  /* 0x00005e00e4007a0c */ /* 0x000fc40006f41270 */
[----:B------:R-:W-:Y:S02]  /*7f30*/  ISETP.LT.AND P5, PT, R244, c[0x0][0x178], !P5 ;  /* 0x00005e00f4007a0c */ /* 0x000fe40006fa1270 */
[----:B0-----:R-:W-:Y:S02]  /*7f40*/  PRMT R9, R14, 0x7632, R9 ;  /* 0x000076320e097816 */ /* 0x001fe40000000009 */
[----:B-1----:R-:W-:Y:S01]  /*7f50*/  IADD3 R14, R224, 0x3a, RZ ;  /* 0x0000003ae00e7810 */ /* 0x002fe20007ffe0ff */
[----:B--2---:R-:W-:Y:S01]  /*7f60*/  IMAD.WIDE R4, R25, 0x2, R56 ;  /* 0x0000000219047825 */ /* 0x004fe200078e0238 */
[----:B------:R-:W-:-:S04]  /*7f70*/  IADD3 R25, R29, c[0x0][0x198], RZ ;  /* 0x000066001d197a10 */ /* 0x000fc80007ffe0ff */
[----:B------:R0:W-:Y:S01]  /*7f80*/  @P6 STG.E.U16 [R4.64], R9 ;  /* 0x0000000904006986 */ /* 0x0001e2000c101504 */
[----:B------:R-:W-:Y:S01]  /*7f90*/  IMAD.WIDE R12, R25, 0x2, R2 ;  /* 0x00000002190c7825 */ /* 0x000fe200078e0202 */
[----:B------:R-:W-:Y:S02]  /*7fa0*/  ISETP.GE.AND P6, PT, R0, c[0x0][0x17c], PT ;  /* 0x00005f0000007a0c */ /* 0x000fe40003fc6270 */
[----:B------:R1:W-:Y:S01]  /*7fb0*/  @P3 STG.E.U16 [R20.64], R22 ;  /* 0x0000001614003986 */ /* 0x0003e2000c101504 */
[----:B------:R-:W-:-:S04]  /*7fc0*/  IADD3 R0, R224, 0x39, RZ ;  /* 0x00000039e0007810 */ /* 0x000fc80007ffe0ff */
[----:B------:R-:W-:Y:S02]  /*7fd0*/  ISETP.GE.AND P3, PT, R0, c[0x0][0x17c], PT ;  /* 0x00005f0000007a0c */ /* 0x000fe40003f66270 */
[----:B------:R-:W-:Y:S01]  /*7fe0*/  IADD3 R0, R224, 0x3b, RZ ;  /* 0x0000003be0007810 */ /* 0x000fe20007ffe0ff */
[----:B0-----:R-:W-:Y:S01]  /*7ff0*/  IMAD.WIDE R8, R29, 0x2, R56 ;  /* 0x000000021d087825 */ /* 0x001fe200078e0238 */
[----:B------:R-:W-:Y:S02]  /*8000*/  PRMT R5, R22, 0x7632, R5 ;  /* 0x0000763216057816 */ /* 0x000fe40000000005 */
[----:B-1----:R-:W-:Y:S02]  /*8010*/  IADD3 R21, R25, c[0x0][0x198], RZ ;  /* 0x0000660019157a10 */ /* 0x002fe40007ffe0ff */
[----:B------:R0:W-:Y:S01]  /*8020*/  @P4 STG.E.U16 [R8.64], R6 ;  /* 0x0000000608004986 */ /* 0x0001e2000c101504 */
[----:B------:R-:W-:Y:S02]  /*8030*/  ISETP.LT.AND P4, PT, R228, c[0x0][0x178], !P1 ;  /* 0x00005e00e4007a0c */ /* 0x000fe40004f81270 */
[----:B------:R-:W-:Y:S01]  /*8040*/  ISETP.LT.AND P1, PT, R244, c[0x0][0x178], !P1 ;  /* 0x00005e00f4007a0c */ /* 0x000fe20004f21270 */
[----:B------:R1:W-:Y:S01]  /*8050*/  @P2 STG.E.U16 [R12.64], R5 ;  /* 0x000000050c002986 */ /* 0x0003e2000c101504 */
[----:B------:R-:W-:Y:S01]  /*8060*/  PRMT R20, R6, 0x7632, R20 ;  /* 0x0000763206147816 */ /* 0x000fe20000000014 */
[----:B------:R-:W-:Y:S01]  /*8070*/  IMAD.WIDE R16, R21, 0x2, R2 ;  /* 0x0000000215107825 */ /* 0x000fe200078e0202 */
[----:B------:R-:W-:-:S02]  /*8080*/  ISETP.GE.AND P2, PT, R14, c[0x0][0x17c], PT ;  /* 0x00005f000e007a0c */ /* 0x000fc40003f46270 */
[----:B------:R-:W-:Y:S01]  /*8090*/  PRMT R14, R10, 0x7632, R14 ;  /* 0x000076320a0e7816 */ /* 0x000fe2000000000e */
[----:B0-----:R-:W-:Y:S01]  /*80a0*/  IMAD.WIDE R8, R21, 0x2, R56 ;  /* 0x0000000215087825 */ /* 0x001fe200078e0238 */
[----:B------:R-:W-:-:S03]  /*80b0*/  PRMT R6, R18, 0x7632, R6 ;  /* 0x0000763212067816 */ /* 0x000fc60000000006 */
[----:B-1----:R-:W-:Y:S01]  /*80c0*/  IMAD.WIDE R4, R25, 0x2, R56 ;  /* 0x0000000219047825 */ /* 0x002fe200078e0238 */
[----:B------:R-:W-:-:S04]  /*80d0*/  IADD3 R13, R21, c[0x0][0x198], RZ ;  /* 0x00006600150d7a10 */ /* 0x000fc80007ffe0ff */
[----:B------:R0:W-:Y:S01]  /*80e0*/  @P5 STG.E.U16 [R4.64], R20 ;  /* 0x0000001404005986 */ /* 0x0001e2000c101504 */
[C---:B------:R-:W-:Y:S02]  /*80f0*/  IADD3 R21, R13.reuse, c[0x0][0x198], RZ ;  /* 0x000066000d157a10 */ /* 0x040fe40007ffe0ff */
[----:B------:R-:W-:Y:S01]  /*8100*/  ISETP.GE.AND P5, PT, R0, c[0x0][0x17c], PT ;  /* 0x00005f0000007a0c */ /* 0x000fe20003fa6270 */
[----:B------:R1:W-:Y:S01]  /*8110*/  @P4 STG.E.U16 [R16.64], R18 ;  /* 0x0000001210004986 */ /* 0x0003e2000c101504 */
[----:B------:R-:W-:Y:S02]  /*8120*/  ISETP.LT.AND P4, PT, R228, c[0x0][0x178], !P0 ;  /* 0x00005e00e4007a0c */ /* 0x000fe40004781270 */
[----:B------:R-:W-:Y:S01]  /*8130*/  ISETP.LT.AND P0, PT, R244, c[0x0][0x178], !P0 ;  /* 0x00005e00f4007a0c */ /* 0x000fe20004701270 */
[----:B------:R2:W-:Y:S01]  /*8140*/  @P1 STG.E.U16 [R8.64], R10 ;  /* 0x0000000a08001986 */ /* 0x0005e2000c101504 */
[----:B------:R-:W-:Y:S02]  /*8150*/  ISETP.LT.AND P1, PT, R228, c[0x0][0x178], !P6 ;  /* 0x00005e00e4007a0c */ /* 0x000fe40007721270 */
[----:B------:R-:W-:Y:S01]  /*8160*/  ISETP.LT.AND P6, PT, R244, c[0x0][0x178], !P6 ;  /* 0x00005e00f4007a0c */ /* 0x000fe200077c1270 */
[----:B0-----:R-:W-:Y:S01]  /*8170*/  IMAD.WIDE R4, R13, 0x2, R2 ;  /* 0x000000020d047825 */ /* 0x001fe200078e0202 */
[----:B------:R-:W-:-:S03]  /*8180*/  IADD3 R0, R224, 0x3c, RZ ;  /* 0x0000003ce0007810 */ /* 0x000fc60007ffe0ff */
[----:B------:R-:W-:Y:S01]  /*8190*/  IMAD.WIDE R12, R13, 0x2, R56 ;  /* 0x000000020d0c7825 */ /* 0x000fe200078e0238 */
[----:B-1----:R-:W-:Y:S01]  /*81a0*/  PRMT R18, R39, 0x7632, R18 ;  /* 0x0000763227127816 */ /* 0x002fe20000000012 */
[----:B------:R0:W-:Y:S01]  /*81b0*/  @P4 STG.E.U16 [R4.64], R6 ;  /* 0x0000000604004986 */ /* 0x0001e2000c101504 */
[----:B------:R-:W-:Y:S01]  /*81c0*/  ISETP.GE.AND P4, PT, R0, c[0x0][0x17c], PT ;  /* 0x00005f0000007a0c */ /* 0x000fe20003f86270 */
[----:B--2---:R-:W-:Y:S01]  /*81d0*/  IMAD.WIDE R8, R21, 0x2, R2 ;  /* 0x0000000215087825 */ /* 0x004fe200078e0202 */
[----:B------:R-:W-:Y:S01]  /*81e0*/  PRMT R10, R31, 0x7632, R10 ;  /* 0x000076321f0a7816 */ /* 0x000fe2000000000a */
[----:B------:R1:W-:Y:S01]  /*81f0*/  @P0 STG.E.U16 [R12.64], R14 ;  /* 0x0000000e0c000986 */ /* 0x0003e2000c101504 */
[----:B------:R-:W-:Y:S01]  /*8200*/  ISETP.LT.AND P0, PT, R228, c[0x0][0x178], !P3 ;  /* 0x00005e00e4007a0c */ /* 0x000fe20005f01270 */
[C---:B------:R-:W-:Y:S01]  /*8210*/  IMAD.WIDE R16, R21.reuse, 0x2, R56 ;  /* 0x0000000215107825 */ /* 0x040fe200078e0238 */
[----:B------:R-:W-:Y:S01]  /*8220*/  ISETP.LT.AND P3, PT, R244, c[0x0][0x178], !P3 ;  /* 0x00005e00f4007a0c */ /* 0x000fe20005f61270 */
[----:B------:R2:W-:Y:S01]  /*8230*/  @P1 STG.E.U16 [R8.64], R31 ;  /* 0x0000001f08001986 */ /* 0x0005e2000c101504 */
[----:B------:R-:W-:-:S02]  /*8240*/  IADD3 R21, R21, c[0x0][0x198], RZ ;  /* 0x0000660015157a10 */ /* 0x000fc40007ffe0ff */
[----:B------:R-:W-:Y:S01]  /*8250*/  ISETP.LT.AND P1, PT, R228, c[0x0][0x178], !P2 ;  /* 0x00005e00e4007a0c */ /* 0x000fe20005721270 */
[----:B------:R3:W-:Y:S01]  /*8260*/  @P6 STG.E.U16 [R16.64], R39 ;  /* 0x0000002710006986 */ /* 0x0007e2000c101504 */
[C---:B------:R-:W-:Y:S01]  /*8270*/  IADD3 R25, R21.reuse, c[0x0][0x198], RZ ;  /* 0x0000660015197a10 */ /* 0x040fe20007ffe0ff */
[--C-:B0-----:R-:W-:Y:S01]  /*8280*/  IMAD.WIDE R4, R21, 0x2, R2.reuse ;  /* 0x0000000215047825 */ /* 0x101fe200078e0202 */
[----:B------:R-:W-:Y:S02]  /*8290*/  ISETP.LT.AND P2, PT, R244, c[0x0][0x178], !P2 ;  /* 0x00005e00f4007a0c */ /* 0x000fe40005741270 */
[C---:B------:R-:W-:Y:S01]  /*82a0*/  IADD3 R0, R224.reuse, 0x3e, RZ ;  /* 0x0000003ee0007810 */ /* 0x040fe20007ffe0ff */
[----:B-1----:R-:W-:Y:S01]  /*82b0*/  IMAD.WIDE R12, R25, 0x2, R2 ;  /* 0x00000002190c7825 */ /* 0x002fe200078e0202 */
[----:B------:R0:W-:Y:S01]  /*82c0*/  @P0 STG.E.U16 [R4.64], R10 ;  /* 0x0000000a04000986 */ /* 0x0001e2000c101504 */
[----:B------:R-:W-:Y:S02]  /*82d0*/  IADD3 R6, R224, 0x3d, RZ ;  /* 0x0000003de0067810 */ /* 0x000fe40007ffe0ff */
[----:B--2---:R-:W-:Y:S01]  /*82e0*/  IMAD.WIDE R8, R21, 0x2, R56 ;  /* 0x0000000215087825 */ /* 0x004fe200078e0238 */
[----:B------:R-:W-:-:S02]  /*82f0*/  ISETP.GE.AND P0, PT, R0, c[0x0][0x17c], PT ;  /* 0x00005f0000007a0c */ /* 0x000fc40003f06270 */
[----:B---3--:R-:W-:Y:S02]  /*8300*/  IADD3 R17, R25, c[0x0][0x198], RZ ;  /* 0x0000660019117a10 */ /* 0x008fe40007ffe0ff */
[----:B------:R1:W-:Y:S01]  /*8310*/  @P3 STG.E.U16 [R8.64], R18 ;  /* 0x0000001208003986 */ /* 0x0003e2000c101504 */
[C---:B------:R-:W-:Y:S02]  /*8320*/  ISETP.LT.AND P3, PT, R228.reuse, c[0x0][0x178], !P4 ;  /* 0x00005e00e4007a0c */ /* 0x040fe40006761270 */
[----:B------:R-:W-:Y:S01]  /*8330*/  IADD3 R21, R17, c[0x0][0x198], RZ ;  /* 0x0000660011157a10 */ /* 0x000fe20007ffe0ff */
[----:B------:R2:W-:Y:S01]  /*8340*/  @P1 STG.E.U16 [R12.64], R27 ;  /* 0x0000001b0c001986 */ /* 0x0005e2000c101504 */
[----:B------:R-:W-:Y:S01]  /*8350*/  ISETP.LT.AND P1, PT, R228, c[0x0][0x178], !P5 ;  /* 0x00005e00e4007a0c */ /* 0x000fe20006f21270 */
[----:B0-----:R-:W-:Y:S01]  /*8360*/  IMAD.WIDE R4, R25, 0x2, R56 ;  /* 0x0000000219047825 */ /* 0x001fe200078e0238 */
[----:B------:R-:W-:Y:S02]  /*8370*/  ISETP.LT.AND P5, PT, R244, c[0x0][0x178], !P5 ;  /* 0x00005e00f4007a0c */ /* 0x000fe40006fa1270 */
[----:B------:R-:W-:-:S02]  /*8380*/  ISETP.GE.AND P6, PT, R6, c[0x0][0x17c], PT ;  /* 0x00005f0006007a0c */ /* 0x000fc40003fc6270 */
[----:B------:R-:W-:Y:S01]  /*8390*/  PRMT R0, R27, 0x7632, R0 ;  /* 0x000076321b007816 */ /* 0x000fe20000000000 */
[----:B-1----:R-:W-:Y:S01]  /*83a0*/  IMAD.WIDE R8, R17, 0x2, R2 ;  /* 0x0000000211087825 */ /* 0x002fe200078e0202 */
[----:B------:R-:W-:Y:S01]  /*83b0*/  PRMT R6, R15, 0x7632, R6 ;  /* 0x000076320f067816 */ /* 0x000fe20000000006 */
[----:B------:R0:W-:Y:S01]  /*83c0*/  @P2 STG.E.U16 [R4.64], R15 ;  /* 0x0000000f04002986 */ /* 0x0001e2000c101504 */
[----:B------:R-:W-:Y:S01]  /*83d0*/  IADD3 R224, R224, 0x3f, RZ ;  /* 0x0000003fe0e07810 */ /* 0x000fe20007ffe0ff */
[----:B--2---:R-:W-:Y:S01]  /*83e0*/  IMAD.WIDE R12, R17, 0x2, R56 ;  /* 0x00000002110c7825 */ /* 0x004fe200078e0238 */
[----:B------:R-:W-:Y:S01]  /*83f0*/  ISETP.LT.AND P4, PT, R244, c[0x0][0x178], !P4 ;  /* 0x00005e00f4007a0c */ /* 0x000fe20006781270 */
[----:B------:R1:W-:Y:S01]  /*8400*/  @P1 STG.E.U16 [R8.64], R0 ;  /* 0x0000000008001986 */ /* 0x0003e2000c101504 */
[C---:B------:R-:W-:Y:S01]  /*8410*/  IADD3 R25, R21.reuse, c[0x0][0x198], RZ ;  /* 0x0000660015197a10 */ /* 0x040fe20007ffe0ff */
[----:B------:R-:W-:Y:S01]  /*8420*/  IMAD.WIDE R16, R21, 0x2, R2 ;  /* 0x0000000215107825 */ /* 0x000fe200078e0202 */
[----:B------:R-:W-:Y:S01]  /*8430*/  ISETP.GE.AND P2, PT, R224, c[0x0][0x17c], PT ;  /* 0x00005f00e0007a0c */ /* 0x000fe20003f46270 */
[----:B------:R2:W-:Y:S01]  /*8440*/  @P5 STG.E.U16 [R12.64], R6 ;  /* 0x000000060c005986 */ /* 0x0005e2000c101504 */
[----:B------:R-:W-:-:S02]  /*8450*/  ISETP.LT.AND P5, PT, R228, c[0x0][0x178], !P6 ;  /* 0x00005e00e4007a0c */ /* 0x000fc400077a1270 */
[----:B------:R-:W-:Y:S01]  /*8460*/  ISETP.LT.AND P6, PT, R244, c[0x0][0x178], !P6 ;  /* 0x00005e00f4007a0c */ /* 0x000fe200077c1270 */
[----:B------:R3:W-:Y:S01]  /*8470*/  @P3 STG.E.U16 [R16.64], R23 ;  /* 0x0000001710003986 */ /* 0x0007e2000c101504 */
[----:B------:R-:W-:Y:S01]  /*8480*/  ISETP.LT.AND P3, PT, R228, c[0x0][0x178], !P0 ;  /* 0x00005e00e4007a0c */ /* 0x000fe20004761270 */
[----:B0-----:R-:W-:Y:S01]  /*8490*/  IMAD.WIDE R4, R21, 0x2, R56 ;  /* 0x0000000215047825 */ /* 0x001fe200078e0238 */
[----:B------:R-:W-:Y:S02]  /*84a0*/  ISETP.LT.AND P0, PT, R244, c[0x0][0x178], !P0 ;  /* 0x00005e00f4007a0c */ /* 0x000fe40004701270 */
[C---:B------:R-:W-:Y:S01]  /*84b0*/  IADD3 R27, R25.reuse, c[0x0][0x198], RZ ;  /* 0x00006600191b7a10 */ /* 0x040fe20007ffe0ff */
[C---:B-1----:R-:W-:Y:S01]  /*84c0*/  IMAD.WIDE R8, R25.reuse, 0x2, R2 ;  /* 0x0000000219087825 */ /* 0x042fe200078e0202 */
[----:B------:R-:W-:Y:S01]  /*84d0*/  ISETP.LT.AND P1, PT, R228, c[0x0][0x178], !P2 ;  /* 0x00005e00e4007a0c */ /* 0x000fe20005721270 */
[----:B------:R0:W-:Y:S01]  /*84e0*/  @P4 STG.E.U16 [R4.64], R7 ;  /* 0x0000000704004986 */ /* 0x0001e2000c101504 */
[----:B------:R-:W-:Y:S01]  /*84f0*/  ISETP.LT.AND P2, PT, R244, c[0x0][0x178], !P2 ;  /* 0x00005e00f4007a0c */ /* 0x000fe20005741270 */
[----:B--2---:R-:W-:Y:S01]  /*8500*/  IMAD.WIDE R12, R25, 0x2, R56 ;  /* 0x00000002190c7825 */ /* 0x004fe200078e0238 */
[----:B------:R-:W-:-:S02]  /*8510*/  IADD3 R21, R27, c[0x0][0x198], RZ ;  /* 0x000066001b157a10 */ /* 0x000fc40007ffe0ff */
[----:B------:R-:W-:Y:S01]  /*8520*/  PRMT R0, R23, 0x7632, R0 ;  /* 0x0000763217007816 */ /* 0x000fe20000000000 */
[----:B------:R-:W-:Y:S01]  /*8530*/  IMAD.WIDE R14, R27, 0x2, R2 ;  /* 0x000000021b0e7825 */ /* 0x000fe200078e0202 */
[----:B------:R-:W-:-:S03]  /*8540*/  PRMT R6, R7, 0x7632, R6 ;  /* 0x0000763207067816 */ /* 0x000fc60000000006 */
[----:B---3--:R-:W-:Y:S01]  /*8550*/  IMAD.WIDE R16, R27, 0x2, R56 ;  /* 0x000000021b107825 */ /* 0x008fe200078e0238 */
[----:B------:R1:W-:Y:S01]  /*8560*/  @P5 STG.E.U16 [R8.64], R0 ;  /* 0x0000000008005986 */ /* 0x0003e2000c101504 */
[----:B0-----:R-:W-:Y:S02]  /*8570*/  PRMT R5, R19, 0x7632, R5 ;  /* 0x0000763213057816 */ /* 0x001fe40000000005 */
[C---:B------:R-:W-:Y:S01]  /*8580*/  IMAD.WIDE R2, R21.reuse, 0x2, R2 ;  /* 0x0000000215027825 */ /* 0x040fe200078e0202 */
[----:B------:R1:W-:Y:S03]  /*8590*/  @P6 STG.E.U16 [R12.64], R6 ;  /* 0x000000060c006986 */ /* 0x0003e6000c101504 */
[----:B------:R-:W-:Y:S01]  /*85a0*/  IMAD.WIDE R56, R21, 0x2, R56 ;  /* 0x0000000215387825 */ /* 0x000fe200078e0238 */
[----:B------:R1:W-:Y:S04]  /*85b0*/  @P3 STG.E.U16 [R14.64], R19 ;  /* 0x000000130e003986 */ /* 0x0003e8000c101504 */
[----:B------:R1:W-:Y:S04]  /*85c0*/  @P0 STG.E.U16 [R16.64], R11 ;  /* 0x0000000b10000986 */ /* 0x0003e8000c101504 */
[----:B------:R1:W-:Y:S01]  /*85d0*/  @P1 STG.E.U16 [R2.64], R5 ;  /* 0x0000000502001986 */ /* 0x0003e2000c101504 */
[----:B------:R-:W-:Y:S05]  /*85e0*/  @!P2 EXIT ;  /* 0x000000000000a94d */ /* 0x000fea0003800000 */
[----:B------:R-:W-:-:S05]  /*85f0*/  PRMT R28, R11, 0x7632, R28 ;  /* 0x000076320b1c7816 */ /* 0x000fca000000001c */
[----:B------:R-:W-:Y:S01]  /*8600*/  STG.E.U16 [R56.64], R28 ;  /* 0x0000001c38007986 */ /* 0x000fe2000c101504 */
[----:B------:R-:W-:Y:S05]  /*8610*/  EXIT ;  /* 0x000000000000794d */ /* 0x000fea0003800000 */
.L_x_4:
[----:B------:R-:W-:-:S00]  /*8620*/  BRA `(.L_x_4) ;  /* 0xfffffff000007947 */ /* 0x000fc0000383ffff */
[----:B------:R-:W-:-:S00]  /*8630*/  NOP ;  /* 0x0000000000007918 */ /* 0x000fc00000000000 */
        /* <DEDUP_REMOVED lines=12> */
.L_x_5:


//--------------------- .nv.shared.matmul_kernel  --------------------------
	.section	.nv.shared.matmul_kernel,"aw",@nobits
	.sectionflags	@""
	.align	16
